// auto-generated by cutlass_sweep.gemm — config: {"arch": "sm_90", "cluster_m": 1, "cluster_n": 1, "dtype": "e5m2", "dtype_b": "e5m2", "layout": "nt", "stages": 2, "tile_k": 32, "tile_m": 128, "tile_n": 256}
#include "cutlass/cutlass.h"
#include "cutlass/gemm/collective/collective_builder.hpp"
#include "cutlass/gemm/device/gemm_universal_adapter.h"
#include "cutlass/gemm/kernel/gemm_universal.hpp"
#include "cutlass/epilogue/collective/collective_builder.hpp"

using ElemA = cutlass::float_e5m2_t;
using ElemB = cutlass::float_e5m2_t;
using ElemCD = cutlass::float_e5m2_t;
using Acc  = float;
using TileShape    = cute::Shape<cute::_128, cute::_256, cute::_32>;
using ClusterShape = cute::Shape<cute::_1, cute::_1, cute::_1>;

using CollectiveEpilogue = typename cutlass::epilogue::collective::CollectiveBuilder<
    cutlass::arch::Sm90, cutlass::arch::OpClassTensorOp,
    TileShape, ClusterShape,
    cutlass::epilogue::collective::EpilogueTileAuto,
    Acc, Acc,
    ElemCD, cutlass::layout::RowMajor, 128 / cutlass::sizeof_bits<ElemCD>::value,
    ElemCD, cutlass::layout::RowMajor, 128 / cutlass::sizeof_bits<ElemCD>::value,
    cutlass::epilogue::collective::EpilogueScheduleAuto
  >::CollectiveOp;

using CollectiveMainloop = typename cutlass::gemm::collective::CollectiveBuilder<
    cutlass::arch::Sm90, cutlass::arch::OpClassTensorOp,
    ElemA, cutlass::layout::RowMajor, 128 / cutlass::sizeof_bits<ElemA>::value,
    ElemB, cutlass::layout::ColumnMajor, 128 / cutlass::sizeof_bits<ElemB>::value,
    Acc,
    TileShape, ClusterShape,
    cutlass::gemm::collective::StageCount<2>,
    cutlass::gemm::collective::KernelScheduleAuto
  >::CollectiveOp;

using GemmKernel = cutlass::gemm::kernel::GemmUniversal<
    cute::Shape<int,int,int,int>,
    CollectiveMainloop,
    CollectiveEpilogue
>;
using Gemm = cutlass::gemm::device::GemmUniversalAdapter<GemmKernel>;

// Force the device kernel symbol into the cubin without needing a host main.
auto* _anchor = &cutlass::device_kernel<GemmKernel>;


// ===== COMPILED SASS (sm_90a) =====

	.target	sm_90a

	.elftype	@"ET_EXEC"


//--------------------- .note.nv.tkinfo           --------------------------
	.section	.note.nv.tkinfo,"",@"SHT_NOTE"
	.sectionflags	@"SHF_NOTE_NV_TKINFO"
	.tkinfo
        /*0018*/ 	.word	0x00000002
        /*0030*/ 	.string	""
        /*0030*/ 	.string	"ptxas"
        /*0030*/ 	.string	"Cuda compilation tools, release 13.0, V13.0.88"
        /*0030*/ 	.string	"Build cuda_13.0.r13.0/compiler.36424714_0"
        /*0030*/ 	.string	"-arch sm_90a -m 64 "



//--------------------- .note.nv.cuinfo           --------------------------
	.section	.note.nv.cuinfo,"",@"SHT_NOTE"
	.sectionflags	@"SHF_NOTE_NV_CUINFO"
        /*0018*/ 	.short	0x0002
        /*001a*/ 	.short	0x005a
        /*001c*/ 	.short	0x0082
	.zero		2


//--------------------- .nv.info                  --------------------------
	.section	.nv.info,"",@"SHT_CUDA_INFO"
	.align	4


	//----- nvinfo : EIATTR_REGCOUNT
	.align		4
        /*0000*/ 	.byte	0x04, 0x2f
        /*0002*/ 	.short	(.L_12 - .L_11)
	.align		4
.L_11:
        /*0004*/ 	.word	index@(_ZN7cutlass13device_kernelINS_4gemm6kernel13GemmUniversalIN4cute5tupleIJiiiiEEENS1_10collective13CollectiveMmaINS1_37MainloopSm90TmaGmmaWarpSpecializedFP8ILi2ENS5_IJNS4_1CILi1EEESB_SB_EEENS1_35KernelTmaWarpSpecializedCooperativeEEENS5_IJNSA_ILi128EEENSA_ILi256EEENSA_ILi32EEEEEENS_12float_e5m2_tENS5_IJlSB_lEEESJ_SK_NS4_8TiledMMAINS4_8MMA_AtomIJNS4_4SM904GMMA31MMA_64x256x32_F32E5M2E5M2_SS_TNILNSO_7ScaleInE1ELSQ_1EEEEEENS4_6LayoutINS5_IJNSA_ILi2EEESB_SB_EEENS5_IJSB_NSA_ILi0EEESW_EEEEENS5_IJNS4_10UnderscoreESZ_SZ_EEEEENS4_13SM90_TMA_LOADENS4_14ComposedLayoutINS4_7SwizzleILi1ELi4ELi3EEENS4_18smem_ptr_flag_bitsILi8EEENST_INS5_IJNSA_ILi8EEESH_EEENS5_IJSH_SB_EEEEEEEvNS4_8identityES12_S1C_vS1D_EENS_8epilogue10collective6detail29Sm90TmaWarpSpecializedAdapterINS1G_15DefaultEpilogueISJ_SK_SK_NS1F_6thread17LinearCombinationISJ_Li1EffLNS1K_9ScaleType4KindE0ELNS_15FloatRoundStyleE2ESJ_EENS1_15EpilogueDefaultEEEEEvvEEEEvNT_6ParamsE)
        /*0008*/ 	.word	0x000000a8


	//----- nvinfo : EIATTR_FRAME_SIZE
	.align		4
.L_12:
        /*000c*/ 	.byte	0x04, 0x11
        /*000e*/ 	.short	(.L_14 - .L_13)
	.align		4
.L_13:
        /*0010*/ 	.word	index@(_ZN7cutlass13device_kernelINS_4gemm6kernel13GemmUniversalIN4cute5tupleIJiiiiEEENS1_10collective13CollectiveMmaINS1_37MainloopSm90TmaGmmaWarpSpecializedFP8ILi2ENS5_IJNS4_1CILi1EEESB_SB_EEENS1_35KernelTmaWarpSpecializedCooperativeEEENS5_IJNSA_ILi128EEENSA_ILi256EEENSA_ILi32EEEEEENS_12float_e5m2_tENS5_IJlSB_lEEESJ_SK_NS4_8TiledMMAINS4_8MMA_AtomIJNS4_4SM904GMMA31MMA_64x256x32_F32E5M2E5M2_SS_TNILNSO_7ScaleInE1ELSQ_1EEEEEENS4_6LayoutINS5_IJNSA_ILi2EEESB_SB_EEENS5_IJSB_NSA_ILi0EEESW_EEEEENS5_IJNS4_10UnderscoreESZ_SZ_EEEEENS4_13SM90_TMA_LOADENS4_14ComposedLayoutINS4_7SwizzleILi1ELi4ELi3EEENS4_18smem_ptr_flag_bitsILi8EEENST_INS5_IJNSA_ILi8EEESH_EEENS5_IJSH_SB_EEEEEEEvNS4_8identityES12_S1C_vS1D_EENS_8epilogue10collective6detail29Sm90TmaWarpSpecializedAdapterINS1G_15DefaultEpilogueISJ_SK_SK_NS1F_6thread17LinearCombinationISJ_Li1EffLNS1K_9ScaleType4KindE0ELNS_15FloatRoundStyleE2ESJ_EENS1_15EpilogueDefaultEEEEEvvEEEEvNT_6ParamsE)
        /*0014*/ 	.word	0x00000100


	//----- nvinfo : EIATTR_MIN_STACK_SIZE
	.align		4
.L_14:
        /*0018*/ 	.byte	0x04, 0x12
        /*001a*/ 	.short	(.L_16 - .L_15)
	.align		4
.L_15:
        /*001c*/ 	.word	index@(_ZN7cutlass13device_kernelINS_4gemm6kernel13GemmUniversalIN4cute5tupleIJiiiiEEENS1_10collective13CollectiveMmaINS1_37MainloopSm90TmaGmmaWarpSpecializedFP8ILi2ENS5_IJNS4_1CILi1EEESB_SB_EEENS1_35KernelTmaWarpSpecializedCooperativeEEENS5_IJNSA_ILi128EEENSA_ILi256EEENSA_ILi32EEEEEENS_12float_e5m2_tENS5_IJlSB_lEEESJ_SK_NS4_8TiledMMAINS4_8MMA_AtomIJNS4_4SM904GMMA31MMA_64x256x32_F32E5M2E5M2_SS_TNILNSO_7ScaleInE1ELSQ_1EEEEEENS4_6LayoutINS5_IJNSA_ILi2EEESB_SB_EEENS5_IJSB_NSA_ILi0EEESW_EEEEENS5_IJNS4_10UnderscoreESZ_SZ_EEEEENS4_13SM90_TMA_LOADENS4_14ComposedLayoutINS4_7SwizzleILi1ELi4ELi3EEENS4_18smem_ptr_flag_bitsILi8EEENST_INS5_IJNSA_ILi8EEESH_EEENS5_IJSH_SB_EEEEEEEvNS4_8identityES12_S1C_vS1D_EENS_8epilogue10collective6detail29Sm90TmaWarpSpecializedAdapterINS1G_15DefaultEpilogueISJ_SK_SK_NS1F_6thread17LinearCombinationISJ_Li1EffLNS1K_9ScaleType4KindE0ELNS_15FloatRoundStyleE2ESJ_EENS1_15EpilogueDefaultEEEEEvvEEEEvNT_6ParamsE)
        /*0020*/ 	.word	0x00000100
.L_16:


//--------------------- .nv.compat                --------------------------
	.section	.nv.compat,"",@"SHT_CUDA_COMPAT_INFO"
	.align	4
        /*0000*/ 	.byte	0x02, 0x09, 0x01, 0x00, 0x02, 0x02, 0x04, 0x00, 0x02, 0x05, 0x05, 0x00, 0x03, 0x07, 0x01, 0x01
        /*0010*/ 	.byte	0x02, 0x03, 0x01, 0x00, 0x02, 0x06, 0x01, 0x00, 0x04, 0x0b, 0x08, 0x00, 0x00, 0x00, 0x00, 0x00
        /*0020*/ 	.byte	0x00, 0x00, 0x00, 0x00


//--------------------- .nv.info._ZN7cutlass13device_kernelINS_4gemm6kernel13GemmUniversalIN4cute5tupleIJiiiiEEENS1_10collective13CollectiveMmaINS1_37MainloopSm90TmaGmmaWarpSpecializedFP8ILi2ENS5_IJNS4_1CILi1EEESB_SB_EEENS1_35KernelTmaWarpSpecializedCooperativeEEENS5_IJNSA_ILi128EEENSA_ILi256EEENSA_ILi32EEEEEENS_12float_e5m2_tENS5_IJlSB_lEEESJ_SK_NS4_8TiledMMAINS4_8MMA_AtomIJNS4_4SM904GMMA31MMA_64x256x32_F32E5M2E5M2_SS_TNILNSO_7ScaleInE1ELSQ_1EEEEEENS4_6LayoutINS5_IJNSA_ILi2EEESB_SB_EEENS5_IJSB_NSA_ILi0EEESW_EEEEENS5_IJNS4_10UnderscoreESZ_SZ_EEEEENS4_13SM90_TMA_LOADENS4_14ComposedLayoutINS4_7SwizzleILi1ELi4ELi3EEENS4_18smem_ptr_flag_bitsILi8EEENST_INS5_IJNSA_ILi8EEESH_EEENS5_IJSH_SB_EEEEEEEvNS4_8identityES12_S1C_vS1D_EENS_8epilogue10collective6detail29Sm90TmaWarpSpecializedAdapterINS1G_15DefaultEpilogueISJ_SK_SK_NS1F_6thread17LinearCombinationISJ_Li1EffLNS1K_9ScaleType4KindE0ELNS_15FloatRoundStyleE2ESJ_EENS1_15EpilogueDefaultEEEEEvvEEEEvNT_6ParamsE --------------------------
	.section	.nv.info._ZN7cutlass13device_kernelINS_4gemm6kernel13GemmUniversalIN4cute5tupleIJiiiiEEENS1_10collective13CollectiveMmaINS1_37MainloopSm90TmaGmmaWarpSpecializedFP8ILi2ENS5_IJNS4_1CILi1EEESB_SB_EEENS1_35KernelTmaWarpSpecializedCooperativeEEENS5_IJNSA_ILi128EEENSA_ILi256EEENSA_ILi32EEEEEENS_12float_e5m2_tENS5_IJlSB_lEEESJ_SK_NS4_8TiledMMAINS4_8MMA_AtomIJNS4_4SM904GMMA31MMA_64x256x32_F32E5M2E5M2_SS_TNILNSO_7ScaleInE1ELSQ_1EEEEEENS4_6LayoutINS5_IJNSA_ILi2EEESB_SB_EEENS5_IJSB_NSA_ILi0EEESW_EEEEENS5_IJNS4_10UnderscoreESZ_SZ_EEEEENS4_13SM90_TMA_LOADENS4_14ComposedLayoutINS4_7SwizzleILi1ELi4ELi3EEENS4_18smem_ptr_flag_bitsILi8EEENST_INS5_IJNSA_ILi8EEESH_EEENS5_IJSH_SB_EEEEEEEvNS4_8identityES12_S1C_vS1D_EENS_8epilogue10collective6detail29Sm90TmaWarpSpecializedAdapterINS1G_15DefaultEpilogueISJ_SK_SK_NS1F_6thread17LinearCombinationISJ_Li1EffLNS1K_9ScaleType4KindE0ELNS_15FloatRoundStyleE2ESJ_EENS1_15EpilogueDefaultEEEEEvvEEEEvNT_6ParamsE,"",@"SHT_CUDA_INFO"
	.sectionflags	@""
	.align	4


	//----- nvinfo : EIATTR_CUDA_API_VERSION
	.align		4
        /*0000*/ 	.byte	0x04, 0x37
        /*0002*/ 	.short	(.L_18 - .L_17)
.L_17:
        /*0004*/ 	.word	0x00000082


	//----- nvinfo : EIATTR_KPARAM_INFO
	.align		4
.L_18:
        /*0008*/ 	.byte	0x04, 0x17
        /*000a*/ 	.short	(.L_20 - .L_19)
.L_19:
        /*000c*/ 	.word	0x00000000
        /*0010*/ 	.short	0x0000
        /*0012*/ 	.short	0x0070
        /*0014*/ 	.byte	0x00, 0xf0, 0x01, 0x10


	//----- nvinfo : EIATTR_SPARSE_MMA_MASK
	.align		4
.L_20:
        /*0018*/ 	.byte	0x03, 0x50
        /*001a*/ 	.short	0x0000


	//----- nvinfo : EIATTR_MAXREG_COUNT
	.align		4
        /*001c*/ 	.byte	0x03, 0x1b
        /*001e*/ 	.short	0x00a8


	//----- nvinfo : EIATTR_NUM_BARRIERS
	.align		4
        /*0020*/ 	.byte	0x02, 0x4c
        /*0022*/ 	.byte	0x01
	.zero		1


	//----- nvinfo : EIATTR_ANNOTATIONS
	.align		4
        /*0024*/ 	.byte	0x04, 0x55
        /*0026*/ 	.short	(.L_22 - .L_21)


	//   ....[0]....
.L_21:
        /*0028*/ 	.word	0x00000001
        /*002c*/ 	.byte	0x50, 0x05, 0x00, 0x00, 0x01, 0x00, 0x00, 0x00, 0x70, 0x05, 0x00, 0x00, 0x01, 0x00, 0x00, 0x00
        /* <DEDUP_REMOVED lines=193> */
        /*0c4c*/ 	.byte	0x20, 0xfe, 0x00, 0x00


	//----- nvinfo : EIATTR_MERCURY_ISA_VERSION
	.align		4
.L_22:
        /*0c50*/ 	.byte	0x03, 0x5f
        /*0c52*/ 	.short	0x0101


	//----- nvinfo : EIATTR_INT_WARP_WIDE_INSTR_OFFSETS
	.align		4
        /*0c54*/ 	.byte	0x04, 0x31
        /*0c56*/ 	.short	(.L_24 - .L_23)


	//   ....[0]....
.L_23:
        /*0c58*/ 	.word	0x00000420


	//   ....[1]....
        /*0c5c*/ 	.word	0x00000430


	//   ....[2]....
        /*0c60*/ 	.word	0x00000560


	//----- nvinfo : EIATTR_COOP_GROUP_MASK_REGIDS
	.align		4
.L_24:
        /*0c64*/ 	.byte	0x04, 0x29
        /*0c66*/ 	.short	(.L_26 - .L_25)


	//   ....[0]....
.L_25:
        /*0c68*/ 	.word	0xffffffff


	//   ....[1]....
        /*0c6c*/ 	.word	0xffffffff


	//   ....[2]....
        /*0c70*/ 	.word	0xffffffff


	//   ....[3]....
        /*0c74*/ 	.word	0xffffffff


	//   ....[4]....
        /*0c78*/ 	.word	0xffffffff


	//----- nvinfo : EIATTR_COOP_GROUP_INSTR_OFFSETS
	.align		4
.L_26:
        /*0c7c*/ 	.byte	0x04, 0x28
        /*0c7e*/ 	.short	(.L_28 - .L_27)


	//   ....[0]....
.L_27:
        /*0c80*/ 	.word	0x00000070


	//   ....[1]....
        /*0c84*/ 	.word	0x00000080


	//   ....[2]....
        /*0c88*/ 	.word	0x000001a0


	//   ....[3]....
        /*0c8c*/ 	.word	0x00000370


	//   ....[4]....
        /*0c90*/ 	.word	0x000012b0


	//----- nvinfo : EIATTR_REG_RECONFIG
	.align		4
.L_28:
        /*0c94*/ 	.byte	0x01, 0x54
	.zero		2


	//----- nvinfo : EIATTR_MBARRIER_INSTR_OFFSETS
	.align		4
        /*0c98*/ 	.byte	0x04, 0x39
        /*0c9a*/ 	.short	(.L_30 - .L_29)


	//   ....[0]....
.L_29:
        /*0c9c*/ 	.word	0x00000320
        /*0ca0*/ 	.word	0x000000ff
        /*0ca4*/ 	.word	0x00000000
        /*0ca8*/ 	.short	0x0100
        /*0caa*/ 	.byte	0x09
	.zero		1


	//   ....[1]....
        /*0cac*/ 	.word	0x00000330
        /*0cb0*/ 	.word	0x000000ff
        /*0cb4*/ 	.word	0x00000010
        /*0cb8*/ 	.short	0x0100
        /*0cba*/ 	.byte	0x09
	.zero		1


	//   ....[2]....
        /*0cbc*/ 	.word	0x00000340
        /*0cc0*/ 	.word	0x000000ff
        /*0cc4*/ 	.word	0x00000008
        /*0cc8*/ 	.short	0x0100
        /*0cca*/ 	.byte	0x09
	.zero		1


	//   ....[3]....
        /*0ccc*/ 	.word	0x00000350
        /*0cd0*/ 	.word	0x000000ff
        /*0cd4*/ 	.word	0x00000018
        /*0cd8*/ 	.short	0x0100
        /*0cda*/ 	.byte	0x09
	.zero		1


	//   ....[4]....
        /*0cdc*/ 	.word	0x00000590
        /*0ce0*/ 	.word	0x000000ff
        /*0ce4*/ 	.word	0x00000030
        /*0ce8*/ 	.short	0x0100
        /*0cea*/ 	.byte	0x06
	.zero		1


	//   ....[5]....
        /*0cec*/ 	.word	0x000005a0
        /*0cf0*/ 	.word	0x000000ff
        /*0cf4*/ 	.word	0x00000038
        /*0cf8*/ 	.short	0x0100
        /*0cfa*/ 	.byte	0x06
	.zero		1


	//   ....[6]....
        /*0cfc*/ 	.word	0x00001ac0
        /*0d00*/ 	.word	0x000000ff
        /*0d04*/ 	.word	0x00000000
        /*0d08*/ 	.short	0x010a
        /*0d0a*/ 	.byte	0x06
	.zero		1


	//   ....[7]....
        /*0d0c*/ 	.word	0x00001b00
        /*0d10*/ 	.word	0x000000ff
        /*0d14*/ 	.word	0x00000000
        /*0d18*/ 	.short	0x010a
        /*0d1a*/ 	.byte	0x06
	.zero		1


	//   ....[8]....
        /*0d1c*/ 	.word	0x00002cc0
        /*0d20*/ 	.word	0x000000ff
        /*0d24*/ 	.word	0x00000000
        /*0d28*/ 	.short	0x010a
        /*0d2a*/ 	.byte	0x09
	.zero		1


	//   ....[9]....
        /*0d2c*/ 	.word	0x00002d00
        /*0d30*/ 	.word	0x000000ff
        /*0d34*/ 	.word	0x00000000
        /*0d38*/ 	.short	0x010a
        /*0d3a*/ 	.byte	0x09
	.zero		1


	//   ....[10]....
        /*0d3c*/ 	.word	0x00003cd0
        /*0d40*/ 	.word	0x000000ff
        /*0d44*/ 	.word	0x00000000
        /*0d48*/ 	.short	0x0101
        /*0d4a*/ 	.byte	0x08
	.zero		1


	//   ....[11]....
        /*0d4c*/ 	.word	0x00004e80
        /*0d50*/ 	.word	0x000000ff
        /*0d54*/ 	.word	0x00000000
        /*0d58*/ 	.short	0x0101
        /*0d5a*/ 	.byte	0x06
	.zero		1


	//   ....[12]....
        /*0d5c*/ 	.word	0x0000f150
        /*0d60*/ 	.word	0x0000000d
        /*0d64*/ 	.word	0x00000010
        /*0d68*/ 	.short	0x010a
        /*0d6a*/ 	.byte	0x3f
	.zero		1


	//   ....[13]....
        /*0d6c*/ 	.word	0x0000f560
        /*0d70*/ 	.word	0x00000003
        /*0d74*/ 	.word	0x00000038
        /*0d78*/ 	.short	0x0101
        /*0d7a*/ 	.byte	0x3f
	.zero		1


	//   ....[14]....
        /*0d7c*/ 	.word	0x0000fc90
        /*0d80*/ 	.word	0x00000007
        /*0d84*/ 	.word	0x00000000
        /*0d88*/ 	.short	0x010a
        /*0d8a*/ 	.byte	0x3f
	.zero		1


	//   ....[15]....
        /*0d8c*/ 	.word	0x0000fd10
        /*0d90*/ 	.word	0x00000003
        /*0d94*/ 	.word	0x00000000
        /*0d98*/ 	.short	0x010a
        /*0d9a*/ 	.byte	0x3f
	.zero		1


	//   ....[16]....
        /*0d9c*/ 	.word	0x0000fd80
        /*0da0*/ 	.word	0x00000003
        /*0da4*/ 	.word	0x00000000
        /*0da8*/ 	.short	0x010a
        /*0daa*/ 	.byte	0x3f
	.zero		1


	//   ....[17]....
        /*0dac*/ 	.word	0x0000fdf0
        /*0db0*/ 	.word	0x00000000
        /*0db4*/ 	.word	0x00000000
        /*0db8*/ 	.short	0x010a
        /*0dba*/ 	.byte	0x3f
	.zero		1


	//   ....[18]....
        /*0dbc*/ 	.word	0x0000fed0
        /*0dc0*/ 	.word	0x0000000d
        /*0dc4*/ 	.word	0x00000010
        /*0dc8*/ 	.short	0x010a
        /*0dca*/ 	.byte	0x3f
	.zero		1


	//   ....[19]....
        /*0dcc*/ 	.word	0x0000ffb0
        /*0dd0*/ 	.word	0x00000007
        /*0dd4*/ 	.word	0x00000000
        /*0dd8*/ 	.short	0x010a
        /*0dda*/ 	.byte	0x3f
	.zero		1


	//----- nvinfo : EIATTR_NUM_MBARRIERS
	.align		4
.L_30:
        /*0ddc*/ 	.byte	0x03, 0x38
        /*0dde*/ 	.short	0x0006


	//----- nvinfo : EIATTR_EXIT_INSTR_OFFSETS
	.align		4
        /*0de0*/ 	.byte	0x04, 0x1c
        /*0de2*/ 	.short	(.L_32 - .L_31)


	//   ....[0]....
.L_31:
        /*0de4*/ 	.word	0x00000600


	//   ....[1]....
        /*0de8*/ 	.word	0x00000f50


	//   ....[2]....
        /*0dec*/ 	.word	0x0000e790


	//   ....[3]....
        /*0df0*/ 	.word	0x0000ede0


	//   ....[4]....
        /*0df4*/ 	.word	0x0000fd60


	//----- nvinfo : EIATTR_MAX_THREADS
	.align		4
.L_32:
        /*0df8*/ 	.byte	0x04, 0x05
        /*0dfa*/ 	.short	(.L_34 - .L_33)
.L_33:
        /*0dfc*/ 	.word	0x00000180
        /*0e00*/ 	.word	0x00000001
        /*0e04*/ 	.word	0x00000001


	//----- nvinfo : EIATTR_CRS_STACK_SIZE
	.align		4
.L_34:
        /*0e08*/ 	.byte	0x04, 0x1e
        /*0e0a*/ 	.short	(.L_36 - .L_35)
.L_35:
        /*0e0c*/ 	.word	0x00000000


	//----- nvinfo : EIATTR_CBANK_PARAM_SIZE
	.align		4
.L_36:
        /*0e10*/ 	.byte	0x03, 0x19
        /*0e12*/ 	.short	0x0470


	//----- nvinfo : EIATTR_PARAM_CBANK
	.align		4
        /*0e14*/ 	.byte	0x04, 0x0a
        /*0e16*/ 	.short	(.L_38 - .L_37)
	.align		4
.L_37:
        /*0e18*/ 	.word	index@(.nv.constant0._ZN7cutlass13device_kernelINS_4gemm6kernel13GemmUniversalIN4cute5tupleIJiiiiEEENS1_10collective13CollectiveMmaINS1_37MainloopSm90TmaGmmaWarpSpecializedFP8ILi2ENS5_IJNS4_1CILi1EEESB_SB_EEENS1_35KernelTmaWarpSpecializedCooperativeEEENS5_IJNSA_ILi128EEENSA_ILi256EEENSA_ILi32EEEEEENS_12float_e5m2_tENS5_IJlSB_lEEESJ_SK_NS4_8TiledMMAINS4_8MMA_AtomIJNS4_4SM904GMMA31MMA_64x256x32_F32E5M2E5M2_SS_TNILNSO_7ScaleInE1ELSQ_1EEEEEENS4_6LayoutINS5_IJNSA_ILi2EEESB_SB_EEENS5_IJSB_NSA_ILi0EEESW_EEEEENS5_IJNS4_10UnderscoreESZ_SZ_EEEEENS4_13SM90_TMA_LOADENS4_14ComposedLayoutINS4_7SwizzleILi1ELi4ELi3EEENS4_18smem_ptr_flag_bitsILi8EEENST_INS5_IJNSA_ILi8EEESH_EEENS5_IJSH_SB_EEEEEEEvNS4_8identityES12_S1C_vS1D_EENS_8epilogue10collective6detail29Sm90TmaWarpSpecializedAdapterINS1G_15DefaultEpilogueISJ_SK_SK_NS1F_6thread17LinearCombinationISJ_Li1EffLNS1K_9ScaleType4KindE0ELNS_15FloatRoundStyleE2ESJ_EENS1_15EpilogueDefaultEEEEEvvEEEEvNT_6ParamsE)
        /*0e1c*/ 	.short	0x0210
        /*0e1e*/ 	.short	0x0470


	//----- nvinfo : EIATTR_SW_WAR
	.align		4
.L_38:
        /*0e20*/ 	.byte	0x04, 0x36
        /*0e22*/ 	.short	(.L_40 - .L_39)
.L_39:
        /*0e24*/ 	.word	0x00000008
.L_40:


//--------------------- .nv.callgraph             --------------------------
	.section	.nv.callgraph,"",@"SHT_CUDA_CALLGRAPH"
	.align	4
	.sectionentsize	8
	.align		4
        /*0000*/ 	.word	0x00000000
	.align		4
        /*0004*/ 	.word	0xffffffff
	.align		4
        /*0008*/ 	.word	0x00000000
	.align		4
        /*000c*/ 	.word	0xfffffffe
	.align		4
        /*0010*/ 	.word	0x00000000
	.align		4
        /*0014*/ 	.word	0xfffffffd
	.align		4
        /*0018*/ 	.word	0x00000000
	.align		4
        /*001c*/ 	.word	0xfffffffc


//--------------------- .nv.constant4             --------------------------
	.section	.nv.constant4,"a",@progbits
	.align	8
	.align		8
.nv.constant4:
        /*0000*/ 	.dword	_ZN40_INTERNAL_a3f77986_4_k_cu_1493538a_301604cuda3std3__45__cpo5beginE
	.align		8
        /*0008*/ 	.dword	_ZN40_INTERNAL_a3f77986_4_k_cu_1493538a_301604cuda3std3__45__cpo3endE
	.align		8
        /*0010*/ 	.dword	_ZN40_INTERNAL_a3f77986_4_k_cu_1493538a_301604cuda3std3__45__cpo6cbeginE
	.align		8
        /*0018*/ 	.dword	_ZN40_INTERNAL_a3f77986_4_k_cu_1493538a_301604cuda3std3__45__cpo4cendE
	.align		8
        /*0020*/ 	.dword	_ZN40_INTERNAL_a3f77986_4_k_cu_1493538a_301604cuda3std3__442_GLOBAL__N__a3f77986_4_k_cu_1493538a_301606ignoreE
	.align		8
        /*0028*/ 	.dword	_ZN40_INTERNAL_a3f77986_4_k_cu_1493538a_301604cuda3std3__419piecewise_constructE
	.align		8
        /*0030*/ 	.dword	_ZN40_INTERNAL_a3f77986_4_k_cu_1493538a_301604cuda3std3__48in_placeE
	.align		8
        /*0038*/ 	.dword	_ZN40_INTERNAL_a3f77986_4_k_cu_1493538a_301604cuda3std6ranges3__45__cpo4swapE
	.align		8
        /*0040*/ 	.dword	_ZN40_INTERNAL_a3f77986_4_k_cu_1493538a_301604cuda3std6ranges3__45__cpo9iter_moveE
	.align		8
        /*0048*/ 	.dword	_ZN40_INTERNAL_a3f77986_4_k_cu_1493538a_301604cute7productE
	.align		8
        /*0050*/ 	.dword	_ZN40_INTERNAL_a3f77986_4_k_cu_1493538a_301604cute1_E


//--------------------- .text._ZN7cutlass13device_kernelINS_4gemm6kernel13GemmUniversalIN4cute5tupleIJiiiiEEENS1_10collective13CollectiveMmaINS1_37MainloopSm90TmaGmmaWarpSpecializedFP8ILi2ENS5_IJNS4_1CILi1EEESB_SB_EEENS1_35KernelTmaWarpSpecializedCooperativeEEENS5_IJNSA_ILi128EEENSA_ILi256EEENSA_ILi32EEEEEENS_12float_e5m2_tENS5_IJlSB_lEEESJ_SK_NS4_8TiledMMAINS4_8MMA_AtomIJNS4_4SM904GMMA31MMA_64x256x32_F32E5M2E5M2_SS_TNILNSO_7ScaleInE1ELSQ_1EEEEEENS4_6LayoutINS5_IJNSA_ILi2EEESB_SB_EEENS5_IJSB_NSA_ILi0EEESW_EEEEENS5_IJNS4_10UnderscoreESZ_SZ_EEEEENS4_13SM90_TMA_LOADENS4_14ComposedLayoutINS4_7SwizzleILi1ELi4ELi3EEENS4_18smem_ptr_flag_bitsILi8EEENST_INS5_IJNSA_ILi8EEESH_EEENS5_IJSH_SB_EEEEEEEvNS4_8identityES12_S1C_vS1D_EENS_8epilogue10collective6detail29Sm90TmaWarpSpecializedAdapterINS1G_15DefaultEpilogueISJ_SK_SK_NS1F_6thread17LinearCombinationISJ_Li1EffLNS1K_9ScaleType4KindE0ELNS_15FloatRoundStyleE2ESJ_EENS1_15EpilogueDefaultEEEEEvvEEEEvNT_6ParamsE --------------------------
	.section	.text._ZN7cutlass13device_kernelINS_4gemm6kernel13GemmUniversalIN4cute5tupleIJiiiiEEENS1_10collective13CollectiveMmaINS1_37MainloopSm90TmaGmmaWarpSpecializedFP8ILi2ENS5_IJNS4_1CILi1EEESB_SB_EEENS1_35KernelTmaWarpSpecializedCooperativeEEENS5_IJNSA_ILi128EEENSA_ILi256EEENSA_ILi32EEEEEENS_12float_e5m2_tENS5_IJlSB_lEEESJ_SK_NS4_8TiledMMAINS4_8MMA_AtomIJNS4_4SM904GMMA31MMA_64x256x32_F32E5M2E5M2_SS_TNILNSO_7ScaleInE1ELSQ_1EEEEEENS4_6LayoutINS5_IJNSA_ILi2EEESB_SB_EEENS5_IJSB_NSA_ILi0EEESW_EEEEENS5_IJNS4_10UnderscoreESZ_SZ_EEEEENS4_13SM90_TMA_LOADENS4_14ComposedLayoutINS4_7SwizzleILi1ELi4ELi3EEENS4_18smem_ptr_flag_bitsILi8EEENST_INS5_IJNSA_ILi8EEESH_EEENS5_IJSH_SB_EEEEEEEvNS4_8identityES12_S1C_vS1D_EENS_8epilogue10collective6detail29Sm90TmaWarpSpecializedAdapterINS1G_15DefaultEpilogueISJ_SK_SK_NS1F_6thread17LinearCombinationISJ_Li1EffLNS1K_9ScaleType4KindE0ELNS_15FloatRoundStyleE2ESJ_EENS1_15EpilogueDefaultEEEEEvvEEEEvNT_6ParamsE,"ax",@progbits
	.align	128
.text._ZN7cutlass13device_kernelINS_4gemm6kernel13GemmUniversalIN4cute5tupleIJiiiiEEENS1_10collective13CollectiveMmaINS1_37MainloopSm90TmaGmmaWarpSpecializedFP8ILi2ENS5_IJNS4_1CILi1EEESB_SB_EEENS1_35KernelTmaWarpSpecializedCooperativeEEENS5_IJNSA_ILi128EEENSA_ILi256EEENSA_ILi32EEEEEENS_12float_e5m2_tENS5_IJlSB_lEEESJ_SK_NS4_8TiledMMAINS4_8MMA_AtomIJNS4_4SM904GMMA31MMA_64x256x32_F32E5M2E5M2_SS_TNILNSO_7ScaleInE1ELSQ_1EEEEEENS4_6LayoutINS5_IJNSA_ILi2EEESB_SB_EEENS5_IJSB_NSA_ILi0EEESW_EEEEENS5_IJNS4_10UnderscoreESZ_SZ_EEEEENS4_13SM90_TMA_LOADENS4_14ComposedLayoutINS4_7SwizzleILi1ELi4ELi3EEENS4_18smem_ptr_flag_bitsILi8EEENST_INS5_IJNSA_ILi8EEESH_EEENS5_IJSH_SB_EEEEEEEvNS4_8identityES12_S1C_vS1D_EENS_8epilogue10collective6detail29Sm90TmaWarpSpecializedAdapterINS1G_15DefaultEpilogueISJ_SK_SK_NS1F_6thread17LinearCombinationISJ_Li1EffLNS1K_9ScaleType4KindE0ELNS_15FloatRoundStyleE2ESJ_EENS1_15EpilogueDefaultEEEEEvvEEEEvNT_6ParamsE:
        .type           _ZN7cutlass13device_kernelINS_4gemm6kernel13GemmUniversalIN4cute5tupleIJiiiiEEENS1_10collective13CollectiveMmaINS1_37MainloopSm90TmaGmmaWarpSpecializedFP8ILi2ENS5_IJNS4_1CILi1EEESB_SB_EEENS1_35KernelTmaWarpSpecializedCooperativeEEENS5_IJNSA_ILi128EEENSA_ILi256EEENSA_ILi32EEEEEENS_12float_e5m2_tENS5_IJlSB_lEEESJ_SK_NS4_8TiledMMAINS4_8MMA_AtomIJNS4_4SM904GMMA31MMA_64x256x32_F32E5M2E5M2_SS_TNILNSO_7ScaleInE1ELSQ_1EEEEEENS4_6LayoutINS5_IJNSA_ILi2EEESB_SB_EEENS5_IJSB_NSA_ILi0EEESW_EEEEENS5_IJNS4_10UnderscoreESZ_SZ_EEEEENS4_13SM90_TMA_LOADENS4_14ComposedLayoutINS4_7SwizzleILi1ELi4ELi3EEENS4_18smem_ptr_flag_bitsILi8EEENST_INS5_IJNSA_ILi8EEESH_EEENS5_IJSH_SB_EEEEEEEvNS4_8identityES12_S1C_vS1D_EENS_8epilogue10collective6detail29Sm90TmaWarpSpecializedAdapterINS1G_15DefaultEpilogueISJ_SK_SK_NS1F_6thread17LinearCombinationISJ_Li1EffLNS1K_9ScaleType4KindE0ELNS_15FloatRoundStyleE2ESJ_EENS1_15EpilogueDefaultEEEEEvvEEEEvNT_6ParamsE,@function
        .size           _ZN7cutlass13device_kernelINS_4gemm6kernel13GemmUniversalIN4cute5tupleIJiiiiEEENS1_10collective13CollectiveMmaINS1_37MainloopSm90TmaGmmaWarpSpecializedFP8ILi2ENS5_IJNS4_1CILi1EEESB_SB_EEENS1_35KernelTmaWarpSpecializedCooperativeEEENS5_IJNSA_ILi128EEENSA_ILi256EEENSA_ILi32EEEEEENS_12float_e5m2_tENS5_IJlSB_lEEESJ_SK_NS4_8TiledMMAINS4_8MMA_AtomIJNS4_4SM904GMMA31MMA_64x256x32_F32E5M2E5M2_SS_TNILNSO_7ScaleInE1ELSQ_1EEEEEENS4_6LayoutINS5_IJNSA_ILi2EEESB_SB_EEENS5_IJSB_NSA_ILi0EEESW_EEEEENS5_IJNS4_10UnderscoreESZ_SZ_EEEEENS4_13SM90_TMA_LOADENS4_14ComposedLayoutINS4_7SwizzleILi1ELi4ELi3EEENS4_18smem_ptr_flag_bitsILi8EEENST_INS5_IJNSA_ILi8EEESH_EEENS5_IJSH_SB_EEEEEEEvNS4_8identityES12_S1C_vS1D_EENS_8epilogue10collective6detail29Sm90TmaWarpSpecializedAdapterINS1G_15DefaultEpilogueISJ_SK_SK_NS1F_6thread17LinearCombinationISJ_Li1EffLNS1K_9ScaleType4KindE0ELNS_15FloatRoundStyleE2ESJ_EENS1_15EpilogueDefaultEEEEEvvEEEEvNT_6ParamsE,(.L_x_325 - _ZN7cutlass13device_kernelINS_4gemm6kernel13GemmUniversalIN4cute5tupleIJiiiiEEENS1_10collective13CollectiveMmaINS1_37MainloopSm90TmaGmmaWarpSpecializedFP8ILi2ENS5_IJNS4_1CILi1EEESB_SB_EEENS1_35KernelTmaWarpSpecializedCooperativeEEENS5_IJNSA_ILi128EEENSA_ILi256EEENSA_ILi32EEEEEENS_12float_e5m2_tENS5_IJlSB_lEEESJ_SK_NS4_8TiledMMAINS4_8MMA_AtomIJNS4_4SM904GMMA31MMA_64x256x32_F32E5M2E5M2_SS_TNILNSO_7ScaleInE1ELSQ_1EEEEEENS4_6LayoutINS5_IJNSA_ILi2EEESB_SB_EEENS5_IJSB_NSA_ILi0EEESW_EEEEENS5_IJNS4_10UnderscoreESZ_SZ_EEEEENS4_13SM90_TMA_LOADENS4_14ComposedLayoutINS4_7SwizzleILi1ELi4ELi3EEENS4_18smem_ptr_flag_bitsILi8EEENST_INS5_IJNSA_ILi8EEESH_EEENS5_IJSH_SB_EEEEEEEvNS4_8identityES12_S1C_vS1D_EENS_8epilogue10collective6detail29Sm90TmaWarpSpecializedAdapterINS1G_15DefaultEpilogueISJ_SK_SK_NS1F_6thread17LinearCombinationISJ_Li1EffLNS1K_9ScaleType4KindE0ELNS_15FloatRoundStyleE2ESJ_EENS1_15EpilogueDefaultEEEEEvvEEEEvNT_6ParamsE)
        .other          _ZN7cutlass13device_kernelINS_4gemm6kernel13GemmUniversalIN4cute5tupleIJiiiiEEENS1_10collective13CollectiveMmaINS1_37MainloopSm90TmaGmmaWarpSpecializedFP8ILi2ENS5_IJNS4_1CILi1EEESB_SB_EEENS1_35KernelTmaWarpSpecializedCooperativeEEENS5_IJNSA_ILi128EEENSA_ILi256EEENSA_ILi32EEEEEENS_12float_e5m2_tENS5_IJlSB_lEEESJ_SK_NS4_8TiledMMAINS4_8MMA_AtomIJNS4_4SM904GMMA31MMA_64x256x32_F32E5M2E5M2_SS_TNILNSO_7ScaleInE1ELSQ_1EEEEEENS4_6LayoutINS5_IJNSA_ILi2EEESB_SB_EEENS5_IJSB_NSA_ILi0EEESW_EEEEENS5_IJNS4_10UnderscoreESZ_SZ_EEEEENS4_13SM90_TMA_LOADENS4_14ComposedLayoutINS4_7SwizzleILi1ELi4ELi3EEENS4_18smem_ptr_flag_bitsILi8EEENST_INS5_IJNSA_ILi8EEESH_EEENS5_IJSH_SB_EEEEEEEvNS4_8identityES12_S1C_vS1D_EENS_8epilogue10collective6detail29Sm90TmaWarpSpecializedAdapterINS1G_15DefaultEpilogueISJ_SK_SK_NS1F_6thread17LinearCombinationISJ_Li1EffLNS1K_9ScaleType4KindE0ELNS_15FloatRoundStyleE2ESJ_EENS1_15EpilogueDefaultEEEEEvvEEEEvNT_6ParamsE,@"STO_CUDA_ENTRY STV_DEFAULT"
_ZN7cutlass13device_kernelINS_4gemm6kernel13GemmUniversalIN4cute5tupleIJiiiiEEENS1_10collective13CollectiveMmaINS1_37MainloopSm90TmaGmmaWarpSpecializedFP8ILi2ENS5_IJNS4_1CILi1EEESB_SB_EEENS1_35KernelTmaWarpSpecializedCooperativeEEENS5_IJNSA_ILi128EEENSA_ILi256EEENSA_ILi32EEEEEENS_12float_e5m2_tENS5_IJlSB_lEEESJ_SK_NS4_8TiledMMAINS4_8MMA_AtomIJNS4_4SM904GMMA31MMA_64x256x32_F32E5M2E5M2_SS_TNILNSO_7ScaleInE1ELSQ_1EEEEEENS4_6LayoutINS5_IJNSA_ILi2EEESB_SB_EEENS5_IJSB_NSA_ILi0EEESW_EEEEENS5_IJNS4_10UnderscoreESZ_SZ_EEEEENS4_13SM90_TMA_LOADENS4_14ComposedLayoutINS4_7SwizzleILi1ELi4ELi3EEENS4_18smem_ptr_flag_bitsILi8EEENST_INS5_IJNSA_ILi8EEESH_EEENS5_IJSH_SB_EEEEEEEvNS4_8identityES12_S1C_vS1D_EENS_8epilogue10collective6detail29Sm90TmaWarpSpecializedAdapterINS1G_15DefaultEpilogueISJ_SK_SK_NS1F_6thread17LinearCombinationISJ_Li1EffLNS1K_9ScaleType4KindE0ELNS_15FloatRoundStyleE2ESJ_EENS1_15EpilogueDefaultEEEEEvvEEEEvNT_6ParamsE:
[----:B------:R-:W0:Y:S02]  /*0000*/  LDC R1, c[0x0][0x28] ;  /* 0x00000a00ff017b82 */ /* 0x000e240000000800 */
[----:B0-----:R-:W-:Y:S01]  /*0010*/  VIADD R1, R1, 0xffffff00 ;  /* 0xffffff0001017836 */ /* 0x001fe20000000000 */
[----:B------:R-:W0:Y:S01]  /*0020*/  S2R R2, SR_TID.X ;  /* 0x0000000000027919 */ /* 0x000e220000002100 */
[----:B------:R-:W-:Y:S01]  /*0030*/  ELECT P0, URZ, PT ;  /* 0x00000000003f782f */ /* 0x000fe20003800000 */
[----:B------:R-:W-:Y:S01]  /*0040*/  BSSY B0, `(.L_x_0) ;  /* 0x0000015000007945 */ /* 0x000fe20003800000 */
[--C-:B0-----:R-:W-:Y:S02]  /*0050*/  SHF.R.U32.HI R0, RZ, 0x5, R2.reuse ;  /* 0x00000005ff007819 */ /* 0x101fe40000011602 */
[----:B------:R-:W-:-:S03]  /*0060*/  SHF.R.U32.HI R2, RZ, 0x7, R2 ;  /* 0x00000007ff027819 */ /* 0x000fc60000011602 */
[----:B------:R-:W0:Y:S04]  /*0070*/  SHFL.IDX PT, R3, R0, RZ, 0x1f ;  /* 0x00001fff00037589 */ /* 0x000e2800000e0000 */
[----:B------:R-:W1:Y:S01]  /*0080*/  SHFL.IDX PT, R2, R2, RZ, 0x1f ;  /* 0x00001fff02027589 */ /* 0x000e6200000e0000 */
[----:B0-----:R-:W-:Y:S02]  /*0090*/  R2UR UR4, R3 ;  /* 0x00000000030472ca */ /* 0x001fe400000e0000 */
[----:B-1----:R-:W-:-:S11]  /*00a0*/  R2UR UR6, R2 ;  /* 0x00000000020672ca */ /* 0x002fd600000e0000 */
[----:B------:R-:W-:Y:S02]  /*00b0*/  USHF.R.S32.HI UR5, URZ, 0x1f, UR4 ;  /* 0x0000001f3f057899 */ /* 0x000fe40008011404 */
[----:B------:R-:W-:Y:S02]  /*00c0*/  ISETP.NE.OR P0, PT, RZ, UR4, !P0 ;  /* 0x00000004ff007c0c */ /* 0x000fe4000c705670 */
[----:B------:R-:W-:-:S04]  /*00d0*/  ULEA.HI UR5, UR5, UR4, URZ, 0x2 ;  /* 0x0000000405057291 */ /* 0x000fc8000f8f103f */
[----:B------:R-:W-:-:S04]  /*00e0*/  ULOP3.LUT UR5, UR5, 0xfffffffc, URZ, 0xc0, !UPT ;  /* 0xfffffffc05057892 */ /* 0x000fc8000f8ec03f */
[----:B------:R-:W-:-:S03]  /*00f0*/  UIADD3 UR8, UR4, -UR5, URZ ;  /* 0x8000000504087290 */ /* 0x000fc6000fffe03f */
[----:B------:R-:W-:Y:S09]  /*0100*/  @P0 BRA `(.L_x_1) ;  /* 0x0000000000200947 */ /* 0x000ff20003800000 */
[----:B------:R-:W-:Y:S02]  /*0110*/  ULDC.64 UR4, c[0x0][0x198] ;  /* 0x0000660000047ab9 */ /* 0x000fe40000000a00 */
[----:B------:R-:W-:Y:S02]  /*0120*/  UIADD3 UR10, UP0, UR4, 0xf0, URZ ;  /* 0x000000f0040a7890 */ /* 0x000fe4000ff1e03f */
[----:B------:R-:W-:Y:S02]  /*0130*/  UIADD3 UR4, UP1, UR4, 0x1f0, URZ ;  /* 0x000001f004047890 */ /* 0x000fe4000ff3e03f */
[----:B------:R-:W-:Y:S02]  /*0140*/  UIADD3.X UR11, URZ, UR5, URZ, UP0, !UPT ;  /* 0x000000053f0b7290 */ /* 0x000fe400087fe43f */
[----:B------:R-:W-:-:S07]  /*0150*/  UIADD3.X UR5, URZ, UR5, URZ, UP1, !UPT ;  /* 0x000000053f057290 */ /* 0x000fce0008ffe43f */
[----:B------:R0:W-:Y:S02]  /*0160*/  UTMACCTL.PF [UR10] ;  /* 0x000000000a0079b9 */ /* 0x0001e40008040000 */
[----:B------:R0:W-:Y:S02]  /*0170*/  UTMACCTL.PF [UR4] ;  /* 0x00000000040079b9 */ /* 0x0001e40008040000 */
[----:B0-----:R-:W-:Y:S01]  /*0180*/  NOP ;  /* 0x0000000000007918 */ /* 0x001fe20000000000 */
.L_x_1:
[----:B------:R-:W-:Y:S05]  /*0190*/  BSYNC B0 ;  /* 0x0000000000007941 */ /* 0x000fea0003800000 */
.L_x_0:
[----:B------:R-:W0:Y:S01]  /*01a0*/  SHFL.IDX PT, R2, R0, RZ, 0x1f ;  /* 0x00001fff00027589 */ /* 0x000e2200000e0000 */
[----:B------:R-:W-:Y:S01]  /*01b0*/  UISETP.NE.AND UP0, UPT, UR8, 0x3, UPT ;  /* 0x000000030800788c */ /* 0x000fe2000bf05270 */
[----:B------:R-:W-:Y:S01]  /*01c0*/  ISETP.NE.AND P1, PT, RZ, UR6, PT ;  /* 0x00000006ff007c0c */ /* 0x000fe2000bf25270 */
[----:B------:R-:W-:Y:S02]  /*01d0*/  UIADD3 UR10, UR6, -0x1, URZ ;  /* 0xffffffff060a7890 */ /* 0x000fe4000fffe03f */
[----:B------:R-:W-:Y:S02]  /*01e0*/  UISETP.EQ.OR UP0, UPT, UR8, URZ, !UP0 ;  /* 0x0000003f0800728c */ /* 0x000fe4000c702670 */
[----:B------:R-:W-:Y:S02]  /*01f0*/  UISETP.GE.U32.AND UP1, UPT, UR10, 0x2, UPT ;  /* 0x000000020a00788c */ /* 0x000fe4000bf26070 */
[----:B------:R-:W-:-:S04]  /*0200*/  UISETP.EQ.AND UP0, UPT, UR6, URZ, UP0 ;  /* 0x0000003f0600728c */ /* 0x000fc80008702270 */
[----:B------:R-:W-:-:S04]  /*0210*/  USEL UR13, URZ, 0x1, !UP0 ;  /* 0x000000013f0d7887 */ /* 0x000fc8000c000000 */
[----:B------:R-:W-:Y:S01]  /*0220*/  USEL UR13, UR13, 0x2, UP1 ;  /* 0x000000020d0d7887 */ /* 0x000fe20008800000 */
[----:B0-----:R-:W-:-:S13]  /*0230*/  ISETP.NE.AND P0, PT, R2, RZ, PT ;  /* 0x000000ff0200720c */ /* 0x001fda0003f05270 */
[----:B------:R-:W-:Y:S05]  /*0240*/  @P0 BRA `(.L_x_2) ;  /* 0x0000000000480947 */ /* 0x000fea0003800000 */
[----:B------:R-:W0:Y:S01]  /*0250*/  S2UR UR9, SR_CgaCtaId ;  /* 0x00000000000979c3 */ /* 0x000e220000008800 */
[----:B------:R-:W-:Y:S01]  /*0260*/  UMOV UR4, 0x400 ;  /* 0x0000040000047882 */ /* 0x000fe20000000000 */
[----:B------:R-:W-:Y:S01]  /*0270*/  UMOV UR5, 0x1 ;  /* 0x0000000100057882 */ /* 0x000fe20000000000 */
[----:B------:R-:W-:Y:S01]  /*0280*/  UMOV UR6, 0x100 ;  /* 0x0000010000067882 */ /* 0x000fe20000000000 */
[----:B------:R-:W-:Y:S01]  /*0290*/  ELECT P0, URZ, PT ;  /* 0x00000000003f782f */ /* 0x000fe20003800000 */
[----:B------:R-:W-:-:S04]  /*02a0*/  UIADD3 UR6, -UR6, 0x100000, URZ ;  /* 0x0010000006067890 */ /* 0x000fc8000fffe13f */
[----:B------:R-:W-:Y:S02]  /*02b0*/  USHF.L.U32 UR7, UR6, 0xb, URZ ;  /* 0x0000000b06077899 */ /* 0x000fe4000800063f */
[----:B------:R-:W-:Y:S02]  /*02c0*/  USHF.L.U32 UR6, UR6, 0x1, URZ ;  /* 0x0000000106067899 */ /* 0x000fe4000800063f */
[----:B0-----:R-:W-:Y:S02]  /*02d0*/  ULEA UR9, UR9, UR4, 0x18 ;  /* 0x0000000409097291 */ /* 0x001fe4000f8ec03f */
[----:B------:R-:W-:-:S04]  /*02e0*/  UIADD3 UR4, -UR5, 0x100000, URZ ;  /* 0x0010000005047890 */ /* 0x000fc8000fffe13f */
[----:B------:R-:W-:Y:S02]  /*02f0*/  USHF.L.U32 UR5, UR4, 0xb, URZ ;  /* 0x0000000b04057899 */ /* 0x000fe4000800063f */
[----:B------:R-:W-:Y:S01]  /*0300*/  USHF.L.U32 UR4, UR4, 0x1, URZ ;  /* 0x0000000104047899 */ /* 0x000fe2000800063f */
[----:B------:R-:W0:Y:S11]  /*0310*/  FENCE.VIEW.ASYNC.S ;  /* 0x00000000000073c6 */ /* 0x000e360000000000 */
[----:B0-----:R0:W1:Y:S01]  /*0320*/  SYNCS.EXCH.64 URZ, [UR9], UR4 ;  /* 0x00000004093f75b2 */ /* 0x0010620008000100 */
[----:B------:R0:W2:Y:S01]  /*0330*/  SYNCS.EXCH.64 URZ, [UR9+0x10], UR6 ;  /* 0x00001006093f75b2 */ /* 0x0000a20008000100 */
[----:B------:R0:W3:Y:S01]  /*0340*/  SYNCS.EXCH.64 URZ, [UR9+0x8], UR4 ;  /* 0x00000804093f75b2 */ /* 0x0000e20008000100 */
[----:B------:R0:W4:Y:S01]  /*0350*/  SYNCS.EXCH.64 URZ, [UR9+0x18], UR6 ;  /* 0x00001806093f75b2 */ /* 0x0001220008000100 */
[----:B------:R-:W-:Y:S01]  /*0360*/  NOP ;  /* 0x0000000000007918 */ /* 0x000fe20000000000 */
.L_x_2:
[----:B------:R-:W5:Y:S01]  /*0370*/  SHFL.IDX PT, R0, R0, RZ, 0x1f ;  /* 0x00001fff00007589 */ /* 0x000f6200000e0000 */
[----:B------:R-:W1:Y:S01]  /*0380*/  LDC R2, c[0x0][0x65c] ;  /* 0x00019700ff027b82 */ /* 0x000e620000000800 */
[----:B------:R-:W-:Y:S01]  /*0390*/  ELECT P0, URZ, PT ;  /* 0x00000000003f782f */ /* 0x000fe20003800000 */
[----:B------:R-:W-:Y:S01]  /*03a0*/  IMAD.MOV.U32 R3, RZ, RZ, RZ ;  /* 0x000000ffff037224 */ /* 0x000fe200078e00ff */
[----:B0-----:R-:W-:Y:S01]  /*03b0*/  UMOV UR4, 0x20 ;  /* 0x0000002000047882 */ /* 0x001fe20000000000 */
[----:B------:R-:W-:Y:S01]  /*03c0*/  NOP ;  /* 0x0000000000007918 */ /* 0x000fe20000000000 */
[----:B------:R-:W-:Y:S01]  /*03d0*/  NOP ;  /* 0x0000000000007918 */ /* 0x000fe20000000000 */
[----:B-----5:R-:W-:Y:S02]  /*03e0*/  ISETP.NE.OR P0, PT, R0, RZ, !P0 ;  /* 0x000000ff0000720c */ /* 0x020fe40004705670 */
[----:B-1----:R-:W-:Y:S01]  /*03f0*/  ISETP.NE.AND P3, PT, R2, 0x1, PT ;  /* 0x000000010200780c */ /* 0x002fe20003f65270 */
[----:B------:R-:W0:Y:S01]  /*0400*/  S2R R0, SR_CTAID.Y ;  /* 0x0000000000007919 */ /* 0x000e220000002600 */
[----:B------:R-:W1:Y:S09]  /*0410*/  S2R R2, SR_CTAID.X ;  /* 0x0000000000027919 */ /* 0x000e720000002500 */
[----:B------:R-:W-:Y:S01]  /*0420*/  VOTEU.ALL UP0, P0 ;  /* 0x00000000003f7886 */ /* 0x000fe20000000000 */
[----:B------:R-:W-:Y:S01]  /*0430*/  VOTEU.ALL UP1, P0 ;  /* 0x00000000003f7886 */ /* 0x000fe20000020000 */
[----:B------:R-:W1:Y:S01]  /*0440*/  @P3 LDC R7, c[0x0][0x10] ;  /* 0x00000400ff073b82 */ /* 0x000e620000000800 */
[----:B------:R-:W-:-:S02]  /*0450*/  @P3 IMAD.MOV.U32 R5, RZ, RZ, RZ ;  /* 0x000000ffff053224 */ /* 0x000fc400078e00ff */
[----:B------:R-:W-:Y:S01]  /*0460*/  @P3 IMAD.MOV.U32 R11, RZ, RZ, RZ ;  /* 0x000000ffff0b3224 */ /* 0x000fe200078e00ff */
[----:B------:R-:W-:Y:S01]  /*0470*/  @!UP0 UMOV UR6, 0x400 ;  /* 0x0000040000068882 */ /* 0x000fe20000000000 */
[----:B------:R-:W-:-:S04]  /*0480*/  @!UP0 UIADD3 UR4, -UR4, 0x100000, URZ ;  /* 0x0010000004048890 */ /* 0x000fc8000fffe13f */
[----:B------:R-:W-:Y:S02]  /*0490*/  @!UP0 USHF.L.U32 UR5, UR4, 0xb, URZ ;  /* 0x0000000b04058899 */ /* 0x000fe4000800063f */
[----:B------:R-:W-:Y:S01]  /*04a0*/  @!UP0 USHF.L.U32 UR4, UR4, 0x1, URZ ;  /* 0x0000000104048899 */ /* 0x000fe2000800063f */
[----:B------:R-:W5:Y:S08]  /*04b0*/  @!P3 LDC R9, c[0x0][0xc] ;  /* 0x00000300ff09bb82 */ /* 0x000f700000000800 */
[----:B------:R-:W2:Y:S01]  /*04c0*/  @!UP0 S2UR UR7, SR_CgaCtaId ;  /* 0x00000000000789c3 */ /* 0x000ea20000008800 */
[----:B0-----:R-:W-:-:S04]  /*04d0*/  @P3 IMAD.MOV.U32 R4, RZ, RZ, R0 ;  /* 0x000000ffff043224 */ /* 0x001fc800078e0000 */
[----:B-1----:R-:W-:-:S04]  /*04e0*/  @P3 IMAD.WIDE.U32 R6, R2, R7, R4 ;  /* 0x0000000702063225 */ /* 0x002fc800078e0004 */
[----:B------:R-:W-:Y:S02]  /*04f0*/  @P3 IMAD.MOV.U32 R16, RZ, RZ, R6 ;  /* 0x000000ffff103224 */ /* 0x000fe400078e0006 */
[----:B------:R-:W-:Y:S02]  /*0500*/  @P3 IMAD.IADD R17, R7, 0x1, R11 ;  /* 0x0000000107113824 */ /* 0x000fe400078e020b */
[----:B-----5:R-:W-:-:S04]  /*0510*/  @!P3 IMAD.WIDE.U32 R4, R9, R0, R2 ;  /* 0x000000000904b225 */ /* 0x020fc800078e0002 */
[----:B------:R-:W-:Y:S02]  /*0520*/  @!P3 IMAD.MOV.U32 R16, RZ, RZ, R4 ;  /* 0x000000ffff10b224 */ /* 0x000fe400078e0004 */
[----:B------:R-:W-:Y:S01]  /*0530*/  @!P3 IMAD.MOV.U32 R17, RZ, RZ, R5 ;  /* 0x000000ffff11b224 */ /* 0x000fe200078e0005 */
[----:B--2---:R-:W-:Y:S02]  /*0540*/  @!UP0 ULEA UR6, UR7, UR6, 0x18 ;  /* 0x0000000607068291 */ /* 0x004fe4000f8ec03f */
[----:B------:R0:W-:Y:S01]  /*0550*/  STL [R1+0x7c], R16 ;  /* 0x00007c1001007387 */ /* 0x0001e20000100800 */
[----:B------:R-:W-:-:S03]  /*0560*/  VOTEU.ALL UP0, P0 ;  /* 0x00000000003f7886 */ /* 0x000fc60000000000 */
[----:B------:R0:W-:Y:S04]  /*0570*/  STL [R1+0x78], R17 ;  /* 0x0000781101007387 */ /* 0x0001e80000100800 */
[----:B------:R-:W1:Y:S02]  /*0580*/  FENCE.VIEW.ASYNC.S ;  /* 0x00000000000073c6 */ /* 0x000e640000000000 */
[----:B-1----:R0:W3:Y:S01]  /*0590*/  @!UP0 SYNCS.EXCH.64 URZ, [UR6+0x30], UR4 ;  /* 0x00003004063f85b2 */ /* 0x0020e20008000100 */
[----:B------:R0:W3:Y:S01]  /*05a0*/  @!UP1 SYNCS.EXCH.64 URZ, [UR6+0x38], UR4 ;  /* 0x00003804063f95b2 */ /* 0x0000e20008000100 */
[----:B------:R-:W-:Y:S01]  /*05b0*/  NOP ;  /* 0x0000000000007918 */ /* 0x000fe20000000000 */
[----:B---34-:R-:W-:Y:S06]  /*05c0*/  BAR.SYNC.DEFER_BLOCKING 0x0 ;  /* 0x0000000000007b1d */ /* 0x018fec0000010000 */
[----:B0-----:R-:W-:Y:S05]  /*05d0*/  @!P1 BRA `(.L_x_3) ;  /* 0x000000e000709947 */ /* 0x001fea0003800000 */
[----:B------:R-:W-:-:S06]  /*05e0*/  UISETP.GT.U32.AND UP0, UPT, UR10, 0x1, UPT ;  /* 0x000000010a00788c */ /* 0x000fcc000bf04070 */
[----:B------:R-:W-:-:S13]  /*05f0*/  PLOP3.LUT P0, PT, PT, PT, UP0, 0x80, 0x0 ;  /* 0x000000000000781c */ /* 0x000fda0003f0f008 */
[----:B------:R-:W-:Y:S05]  /*0600*/  @P0 EXIT ;  /* 0x000000000000094d */ /* 0x000fea0003800000 */
[----:B------:R-:W-:Y:S01]  /*0610*/  IMAD.MOV.U32 R6, RZ, RZ, -0x1 ;  /* 0xffffffffff067424 */ /* 0x000fe200078e00ff */
[----:B------:R-:W-:Y:S01]  /*0620*/  ULDC.64 UR4, c[0x0][0x650] ;  /* 0x0001940000047ab9 */ /* 0x000fe20000000a00 */
[----:B------:R-:W-:Y:S01]  /*0630*/  IMAD.MOV.U32 R5, RZ, RZ, -0x1 ;  /* 0xffffffffff057424 */ /* 0x000fe200078e00ff */
[----:B------:R-:W-:Y:S01]  /*0640*/  ISETP.GE.U32.AND P0, PT, R16, UR4, PT ;  /* 0x0000000410007c0c */ /* 0x000fe2000bf06070 */
[----:B------:R-:W-:Y:S01]  /*0650*/  UMOV UR22, 0xffffffff ;  /* 0xffffffff00167882 */ /* 0x000fe20000000000 */
[----:B------:R0:W-:Y:S01]  /*0660*/  STL [R1+0x84], R6 ;  /* 0x0000840601007387 */ /* 0x0001e20000100800 */
[----:B------:R-:W-:Y:S02]  /*0670*/  PRMT R4, RZ, 0x7610, R4 ;  /* 0x00007610ff047816 */ /* 0x000fe40000000004 */
[----:B------:R-:W-:Y:S01]  /*0680*/  ISETP.GE.U32.AND.EX P0, PT, R17, UR5, PT, P0 ;  /* 0x0000000511007c0c */ /* 0x000fe2000bf06100 */
[----:B------:R0:W-:-:S12]  /*0690*/  STL [R1+0x80], R5 ;  /* 0x0000800501007387 */ /* 0x0001d80000100800 */
[----:B0-----:R-:W-:Y:S05]  /*06a0*/  @P0 BRA `(.L_x_4) ;  /* 0x0000000400680947 */ /* 0x001fea0003800000 */
[----:B------:R-:W0:Y:S01]  /*06b0*/  LDC.64 R12, c[0x0][0x628] ;  /* 0x00018a00ff0c7b82 */ /* 0x000e220000000a00 */
[----:B------:R-:W-:Y:S02]  /*06c0*/  IMAD.MOV.U32 R4, RZ, RZ, R16 ;  /* 0x000000ffff047224 */ /* 0x000fe400078e0010 */
[----:B------:R-:W-:-:S05]  /*06d0*/  IMAD.MOV.U32 R5, RZ, RZ, R17 ;  /* 0x000000ffff057224 */ /* 0x000fca00078e0011 */
[----:B------:R-:W1:Y:S08]  /*06e0*/  LDC R10, c[0x0][0x630] ;  /* 0x00018c00ff0a7b82 */ /* 0x000e700000000800 */
[----:B------:R-:W2:Y:S01]  /*06f0*/  LDC.64 R14, c[0x0][0x620] ;  /* 0x00018800ff0e7b82 */ /* 0x000ea20000000a00 */
[----:B0-----:R-:W-:-:S04]  /*0700*/  ISETP.NE.U32.AND P0, PT, R12, RZ, PT ;  /* 0x000000ff0c00720c */ /* 0x001fc80003f05070 */
[----:B------:R-:W-:-:S13]  /*0710*/  ISETP.NE.AND.EX P0, PT, R13, RZ, PT, P0 ;  /* 0x000000ff0d00720c */ /* 0x000fda0003f05300 */
[----:B-12---:R-:W-:Y:S05]  /*0720*/  @!P0 BRA `(.L_x_5) ;  /* 0x0000000000288947 */ /* 0x006fea0003800000 */
[----:B------:R-:W0:Y:S02]  /*0730*/  LDC R9, c[0x0][0x634] ;  /* 0x00018d00ff097b82 */ /* 0x000e240000000800 */
[----:B0-----:R-:W-:-:S05]  /*0740*/  IADD3 R9, P0, R16, R9, RZ ;  /* 0x0000000910097210 */ /* 0x001fca0007f1e0ff */
[----:B------:R-:W-:-:S04]  /*0750*/  IMAD.X R11, RZ, RZ, R17, P0 ;  /* 0x000000ffff0b7224 */ /* 0x000fc800000e0611 */
[----:B------:R-:W-:-:S04]  /*0760*/  IMAD.WIDE.U32 R4, R11, R12, RZ ;  /* 0x0000000c0b047225 */ /* 0x000fc800078e00ff */
[----:B------:R-:W-:-:S04]  /*0770*/  IMAD.WIDE.U32 R6, P0, R9, R13, R4 ;  /* 0x0000000d09067225 */ /* 0x000fc80007800004 */
[----:B------:R-:W-:-:S04]  /*0780*/  IMAD.WIDE.U32 R4, R9, R12, RZ ;  /* 0x0000000c09047225 */ /* 0x000fc800078e00ff */
[----:B------:R-:W-:Y:S01]  /*0790*/  IMAD.X R9, RZ, RZ, RZ, P0 ;  /* 0x000000ffff097224 */ /* 0x000fe200000e06ff */
[----:B------:R-:W-:Y:S01]  /*07a0*/  IADD3 RZ, P0, R5, R6, RZ ;  /* 0x0000000605ff7210 */ /* 0x000fe20007f1e0ff */
[----:B------:R-:W-:-:S04]  /*07b0*/  IMAD.MOV.U32 R8, RZ, RZ, R7 ;  /* 0x000000ffff087224 */ /* 0x000fc800078e0007 */
[----:B------:R-:W-:-:S08]  /*07c0*/  IMAD.WIDE.U32.X R4, R11, R13, R8, P0 ;  /* 0x0000000d0b047225 */ /* 0x000fd000000e0408 */
.L_x_5:
[-CC-:B------:R-:W-:Y:S01]  /*07d0*/  SHF.R.U64 R24, R4, R10.reuse, R5.reuse ;  /* 0x0000000a04187219 */ /* 0x180fe20000001205 */
[----:B------:R-:W0:Y:S01]  /*07e0*/  LDC R8, c[0x0][0x618] ;  /* 0x00018600ff087b82 */ /* 0x000e220000000800 */
[----:B------:R-:W-:Y:S01]  /*07f0*/  SHF.R.U32.HI R4, RZ, R10, R5 ;  /* 0x0000000aff047219 */ /* 0x000fe20000011605 */
[----:B------:R-:W-:Y:S01]  /*0800*/  ULDC UR4, c[0x0][0x150] ;  /* 0x0000540000047ab9 */ /* 0x000fe20000000800 */
[----:B------:R-:W-:Y:S01]  /*0810*/  IADD3 R9, P0, RZ, -R24, RZ ;  /* 0x80000018ff097210 */ /* 0x000fe20007f1e0ff */
[----:B------:R-:W-:Y:S01]  /*0820*/  IMAD.MOV.U32 R5, RZ, RZ, R17 ;  /* 0x000000ffff057224 */ /* 0x000fe200078e0011 */
[----:B------:R-:W-:-:S03]  /*0830*/  I2FP.F32.U32 R3, R2 ;  /* 0x0000000200037245 */ /* 0x000fc60000201000 */
[----:B------:R-:W1:Y:S01]  /*0840*/  LDC.64 R18, c[0x0][0x640] ;  /* 0x00019000ff127b82 */ /* 0x000e620000000a00 */
[----:B------:R-:W-:Y:S02]  /*0850*/  IMAD.X R11, RZ, RZ, ~R4, P0 ;  /* 0x000000ffff0b7224 */ /* 0x000fe400000e0e04 */
[----:B------:R-:W-:Y:S01]  /*0860*/  FMUL R3, R3, UR4 ;  /* 0x0000000403037c20 */ /* 0x000fe20008400000 */
[----:B------:R-:W-:Y:S01]  /*0870*/  IMAD.MOV.U32 R4, RZ, RZ, R16 ;  /* 0x000000ffff047224 */ /* 0x000fe200078e0010 */
[----:B------:R-:W-:Y:S01]  /*0880*/  ULDC UR4, c[0x0][0x154] ;  /* 0x0000550000047ab9 */ /* 0x000fe20000000800 */
[-C--:B------:R-:W-:Y:S02]  /*0890*/  IMAD R6, R11, R14.reuse, RZ ;  /* 0x0000000e0b067224 */ /* 0x080fe400078e02ff */
[C---:B------:R-:W-:Y:S01]  /*08a0*/  IMAD.WIDE.U32 R4, R9.reuse, R14, R4 ;  /* 0x0000000e09047225 */ /* 0x040fe200078e0004 */
[----:B------:R-:W2:Y:S01]  /*08b0*/  LDC R10, c[0x0][0x608] ;  /* 0x00018200ff0a7b82 */ /* 0x000ea20000000800 */
[----:B------:R-:W3:Y:S02]  /*08c0*/  F2I.U32.TRUNC.NTZ R3, R3 ;  /* 0x0000000300037305 */ /* 0x000ee4000020f000 */
[----:B------:R-:W-:-:S04]  /*08d0*/  IMAD R9, R9, R15, R6 ;  /* 0x0000000f09097224 */ /* 0x000fc800078e0206 */
[----:B------:R-:W-:Y:S01]  /*08e0*/  IMAD.IADD R5, R5, 0x1, R9 ;  /* 0x0000000105057824 */ /* 0x000fe200078e0209 */
[----:B------:R-:W4:Y:S01]  /*08f0*/  LDC R7, c[0x0][0x144] ;  /* 0x00005100ff077b82 */ /* 0x000f220000000800 */
[----:B------:R-:W-:-:S03]  /*0900*/  IMAD.MOV.U32 R9, RZ, RZ, 0x1 ;  /* 0x00000001ff097424 */ /* 0x000fc600078e00ff */
[----:B0-----:R-:W-:Y:S02]  /*0910*/  SHF.R.U64 R12, R4, R8, R5 ;  /* 0x00000008040c7219 */ /* 0x001fe40000001205 */
[----:B------:R-:W-:Y:S02]  /*0920*/  I2FP.F32.U32 R4, R0 ;  /* 0x0000000000047245 */ /* 0x000fe40000201000 */
[----:B------:R-:W0:Y:S01]  /*0930*/  LDC R14, c[0x0][0x658] ;  /* 0x00019600ff0e7b82 */ /* 0x000e220000000800 */
[----:B-1----:R-:W-:Y:S01]  /*0940*/  ISETP.NE.U32.AND P0, PT, R18, RZ, PT ;  /* 0x000000ff1200720c */ /* 0x002fe20003f05070 */
[----:B---3--:R-:W-:Y:S02]  /*0950*/  IMAD.MOV R6, RZ, RZ, -R3 ;  /* 0x000000ffff067224 */ /* 0x008fe400078e0a03 */
[----:B------:R-:W-:Y:S01]  /*0960*/  FMUL R4, R4, UR4 ;  /* 0x0000000404047c20 */ /* 0x000fe20008400000 */
[----:B------:R-:W-:Y:S01]  /*0970*/  SHF.R.U32.HI R3, RZ, R8, R5 ;  /* 0x00000008ff037219 */ /* 0x000fe20000011605 */
[----:B------:R-:W-:Y:S01]  /*0980*/  IMAD.MOV.U32 R5, RZ, RZ, -0x1 ;  /* 0xffffffffff057424 */ /* 0x000fe200078e00ff */
[----:B------:R-:W-:Y:S01]  /*0990*/  ISETP.NE.AND.EX P0, PT, R19, RZ, PT, P0 ;  /* 0x000000ff1300720c */ /* 0x000fe20003f05300 */
[----:B------:R1:W3:Y:S01]  /*09a0*/  F2I.U32.TRUNC.NTZ R11, R4 ;  /* 0x00000004000b7305 */ /* 0x0002e2000020f000 */
[----:B------:R-:W1:Y:S01]  /*09b0*/  LDC R13, c[0x0][0x148] ;  /* 0x00005200ff0d7b82 */ /* 0x000e620000000800 */
[----:B--2---:R-:W-:-:S02]  /*09c0*/  SHF.R.U64 R23, R12, R10, R3 ;  /* 0x0000000a0c177219 */ /* 0x004fc40000001203 */
[----:B------:R-:W-:-:S05]  /*09d0*/  SHF.R.U32.HI R3, RZ, R10, R3 ;  /* 0x0000000aff037219 */ /* 0x000fca0000011603 */
[----:B------:R-:W2:Y:S01]  /*09e0*/  LDC R17, c[0x0][0x600] ;  /* 0x00018000ff117b82 */ /* 0x000ea20000000800 */
[----:B----4-:R-:W-:-:S07]  /*09f0*/  IMAD R8, R7, R6, R2 ;  /* 0x0000000607087224 */ /* 0x010fce00078e0202 */
[----:B------:R-:W4:Y:S01]  /*0a00*/  LDC R16, c[0x0][0x648] ;  /* 0x00019200ff107b82 */ /* 0x000f220000000800 */
[-C--:B0-----:R-:W-:Y:S02]  /*0a10*/  SHF.L.U32 R2, R5, R14.reuse, RZ ;  /* 0x0000000e05027219 */ /* 0x081fe400000006ff */
[--C-:B------:R-:W-:Y:S02]  /*0a20*/  SHF.R.U64 R22, R23, R14, R3.reuse ;  /* 0x0000000e17167219 */ /* 0x100fe40000001203 */
[----:B------:R-:W-:Y:S02]  /*0a30*/  LOP3.LUT R10, RZ, R2, RZ, 0x33, !PT ;  /* 0x00000002ff0a7212 */ /* 0x000fe400078e33ff */
[-C--:B------:R-:W-:Y:S01]  /*0a40*/  SHF.R.U32.HI R3, RZ, R14.reuse, R3 ;  /* 0x0000000eff037219 */ /* 0x080fe20000011603 */
[----:B------:R-:W0:Y:S01]  /*0a50*/  LDC R21, c[0x0][0x638] ;  /* 0x00018e00ff157b82 */ /* 0x000e220000000800 */
[----:B------:R-:W-:Y:S01]  /*0a60*/  SHF.L.U32 R9, R9, R14, RZ ;  /* 0x0000000e09097219 */ /* 0x000fe200000006ff */
[----:B------:R-:W-:-:S06]  /*0a70*/  IMAD.MOV.U32 R2, RZ, RZ, R22 ;  /* 0x000000ffff027224 */ /* 0x000fcc00078e0016 */
[----:B------:R-:W0:Y:S01]  /*0a80*/  LDC R20, c[0x0][0x610] ;  /* 0x00018400ff147b82 */ /* 0x000e220000000800 */
[----:B-1-3--:R-:W-:Y:S05]  /*0a90*/  @!P0 BRA `(.L_x_6) ;  /* 0x0000000000288947 */ /* 0x00afea0003800000 */
[----:B------:R-:W1:Y:S02]  /*0aa0*/  LDC R7, c[0x0][0x64c] ;  /* 0x00019300ff077b82 */ /* 0x000e640000000800 */
[----:B-1----:R-:W-:-:S05]  /*0ab0*/  IADD3 R7, P0, R22, R7, RZ ;  /* 0x0000000716077210 */ /* 0x002fca0007f1e0ff */
        /* <DEDUP_REMOVED lines=8> */
.L_x_6:
[----:B----4-:R-:W-:Y:S01]  /*0b40*/  SHF.R.U64 R2, R2, R16, R3 ;  /* 0x0000001002027219 */ /* 0x010fe20000001203 */
[----:B--2---:R-:W-:Y:S01]  /*0b50*/  VIADD R3, R17, 0xffffffff ;  /* 0xffffffff11037836 */ /* 0x004fe20000000000 */
[----:B------:R-:W-:Y:S01]  /*0b60*/  LOP3.LUT R10, R23, R10, RZ, 0xc0, !PT ;  /* 0x0000000a170a7212 */ /* 0x000fe200078ec0ff */
[----:B------:R-:W-:Y:S01]  /*0b70*/  IMAD.MOV R11, RZ, RZ, -R11 ;  /* 0x000000ffff0b7224 */ /* 0x000fe200078e0a0b */
[----:B------:R-:W-:Y:S01]  /*0b80*/  R2UR UR22, R24 ;  /* 0x00000000181672ca */ /* 0x000fe200000e0000 */
[----:B------:R-:W-:Y:S01]  /*0b90*/  IMAD.MOV R4, RZ, RZ, -R2 ;  /* 0x000000ffff047224 */ /* 0x000fe200078e0a02 */
[----:B------:R-:W-:Y:S01]  /*0ba0*/  LOP3.LUT R3, R12, R3, RZ, 0xc0, !PT ;  /* 0x000000030c037212 */ /* 0x000fe200078ec0ff */
[----:B------:R-:W-:Y:S02]  /*0bb0*/  @P3 IMAD R8, R13, R11, R0 ;  /* 0x0000000b0d083224 */ /* 0x000fe400078e0200 */
[----:B------:R-:W-:Y:S02]  /*0bc0*/  IMAD R9, R9, R2, R10 ;  /* 0x0000000209097224 */ /* 0x000fe400078e020a */
[----:B0-----:R-:W-:-:S02]  /*0bd0*/  IMAD R0, R4, R21, R22 ;  /* 0x0000001504007224 */ /* 0x001fc400078e0216 */
[----:B------:R-:W-:Y:S02]  /*0be0*/  IMAD R8, R9, R20, R8 ;  /* 0x0000001409087224 */ /* 0x000fe400078e0208 */
[----:B------:R-:W-:Y:S02]  /*0bf0*/  IMAD R3, R0, R17, R3 ;  /* 0x0000001100037224 */ /* 0x000fe400078e0203 */
[----:B------:R-:W-:-:S03]  /*0c00*/  IMAD.MOV.U32 R4, RZ, RZ, 0x1 ;  /* 0x00000001ff047424 */ /* 0x000fc600078e00ff */
[----:B------:R-:W-:Y:S02]  /*0c10*/  SEL R2, R3, R8, !P3 ;  /* 0x0000000803027207 */ /* 0x000fe40005800000 */
[----:B------:R-:W-:-:S03]  /*0c20*/  SEL R0, R8, R3, !P3 ;  /* 0x0000000308007207 */ /* 0x000fc60005800000 */
[----:B------:R0:W-:Y:S04]  /*0c30*/  STL [R1+0x80], R2 ;  /* 0x0000800201007387 */ /* 0x0001e80000100800 */
[----:B------:R0:W-:Y:S02]  /*0c40*/  STL [R1+0x84], R0 ;  /* 0x0000840001007387 */ /* 0x0001e40000100800 */
.L_x_4:
[----:B------:R-:W-:-:S08]  /*0c50*/  NOP ;  /* 0x0000000000007918 */ /* 0x000fd00000000000 */
[----:B------:R-:W1:Y:S02]  /*0c60*/  USETMAXREG.TRY_ALLOC.CTAPOOL UP0, 0xe8 ;  /* 0x000000e8000079c8 */ /* 0x000e640008000600 */
[----:B-1----:R-:W-:-:S13]  /*0c70*/  PLOP3.LUT P0, PT, PT, PT, UP0, 0x80, 0x0 ;  /* 0x000000000000781c */ /* 0x002fda0003f0f008 */
[----:B------:R-:W-:Y:S05]  /*0c80*/  @!P0 BRA `(.L_x_4) ;  /* 0xfffffffc00f08947 */ /* 0x000fea000383ffff */
[----:B------:R-:W-:Y:S01]  /*0c90*/  ULDC.64 UR4, c[0x0][0x598] ;  /* 0x0001660000047ab9 */ /* 0x000fe20000000a00 */
[----:B------:R-:W-:Y:S01]  /*0ca0*/  ULDC.64 UR18, c[0x0][0x208] ;  /* 0x0000820000127ab9 */ /* 0x000fe20000000a00 */
[----:B------:R-:W-:-:S04]  /*0cb0*/  ISETP.NE.U32.AND P0, PT, RZ, UR4, PT ;  /* 0x00000004ff007c0c */ /* 0x000fc8000bf05070 */
[----:B------:R-:W-:-:S13]  /*0cc0*/  ISETP.NE.AND.EX P0, PT, RZ, UR5, PT, P0 ;  /* 0x00000005ff007c0c */ /* 0x000fda000bf05300 */
[----:B------:R-:W-:Y:S05]  /*0cd0*/  @!P0 BRA `(.L_x_7) ;  /* 0x0000000000208947 */ /* 0x000fea0003800000 */
[----:B0-----:R-:W0:Y:S02]  /*0ce0*/  LDC.64 R2, c[0x0][0x598] ;  /* 0x00016600ff027b82 */ /* 0x001e240000000a00 */
[----:B0-----:R-:W2:Y:S02]  /*0cf0*/  LDG.E.64 R2, desc[UR18][R2.64] ;  /* 0x0000001202027981 */ /* 0x001ea4000c1e1b00 */
[----:B--2---:R-:W-:-:S04]  /*0d00*/  ISETP.NE.U32.AND P0, PT, R2, RZ, PT ;  /* 0x000000ff0200720c */ /* 0x004fc80003f05070 */
[----:B------:R-:W-:-:S13]  /*0d10*/  ISETP.NE.AND.EX P0, PT, R3, RZ, PT, P0 ;  /* 0x000000ff0300720c */ /* 0x000fda0003f05300 */
[----:B------:R-:W-:Y:S05]  /*0d20*/  @!P0 BRA `(.L_x_7) ;  /* 0x00000000000c8947 */ /* 0x000fea0003800000 */
[----:B------:R-:W2:Y:S02]  /*0d30*/  LD.E R2, desc[UR18][R2.64] ;  /* 0x0000001202027980 */ /* 0x000ea4000c101900 */
[----:B--2---:R-:W-:Y:S01]  /*0d40*/  R2UR UR20, R2 ;  /* 0x00000000021472ca */ /* 0x004fe200000e0000 */
[----:B------:R-:W-:-:S14]  /*0d50*/  BRA `(.L_x_8) ;  /* 0x0000000000247947 */ /* 0x000fdc0003800000 */
.L_x_7:
[----:B------:R-:W-:Y:S02]  /*0d60*/  ULDC.64 UR4, c[0x0][0x588] ;  /* 0x0001620000047ab9 */ /* 0x000fe40000000a00 */
[----:B------:R-:W-:-:S04]  /*0d70*/  ISETP.NE.U32.AND P0, PT, RZ, UR4, PT ;  /* 0x00000004ff007c0c */ /* 0x000fc8000bf05070 */
[----:B------:R-:W-:-:S13]  /*0d80*/  ISETP.NE.AND.EX P0, PT, RZ, UR5, PT, P0 ;  /* 0x00000005ff007c0c */ /* 0x000fda000bf05300 */
[----:B------:R-:W-:Y:S05]  /*0d90*/  @!P0 BRA `(.L_x_9) ;  /* 0x0000000000108947 */ /* 0x000fea0003800000 */
[----:B0-----:R-:W0:Y:S02]  /*0da0*/  LDC.64 R2, c[0x0][0x588] ;  /* 0x00016200ff027b82 */ /* 0x001e240000000a00 */
[----:B0-----:R-:W2:Y:S02]  /*0db0*/  LDG.E R2, desc[UR18][R2.64] ;  /* 0x0000001202027981 */ /* 0x001ea4000c1e1900 */
[----:B--2---:R-:W-:Y:S01]  /*0dc0*/  R2UR UR20, R2 ;  /* 0x00000000021472ca */ /* 0x004fe200000e0000 */
[----:B------:R-:W-:-:S14]  /*0dd0*/  BRA `(.L_x_8) ;  /* 0x0000000000047947 */ /* 0x000fdc0003800000 */
.L_x_9:
[----:B------:R-:W-:-:S05]  /*0de0*/  ULDC UR20, c[0x0][0x580] ;  /* 0x0001600000147ab9 */ /* 0x000fca0000000800 */
.L_x_8:
[----:B------:R-:W-:Y:S02]  /*0df0*/  ULDC.64 UR4, c[0x0][0x5a0] ;  /* 0x0001680000047ab9 */ /* 0x000fe40000000a00 */
        /* <DEDUP_REMOVED lines=11> */
.L_x_10:
        /* <DEDUP_REMOVED lines=8> */
.L_x_12:
[----:B------:R-:W-:-:S05]  /*0f30*/  ULDC UR21, c[0x0][0x584] ;  /* 0x0001610000157ab9 */ /* 0x000fca0000000800 */
.L_x_11:
[----:B------:R-:W-:-:S13]  /*0f40*/  LOP3.LUT P0, RZ, R4, 0xff, RZ, 0xc0, !PT ;  /* 0x000000ff04ff7812 */ /* 0x000fda000780c0ff */
[----:B------:R-:W-:Y:S05]  /*0f50*/  @!P0 EXIT ;  /* 0x000000000000894d */ /* 0x000fea0003800000 */
[----:B------:R-:W-:Y:S01]  /*0f60*/  ULDC UR4, c[0x0][0x28c] ;  /* 0x0000a30000047ab9 */ /* 0x000fe20000000800 */
[----:B------:R-:W-:Y:S02]  /*0f70*/  ULOP3.LUT UR23, UR13, 0x1, URZ, 0xfc, !UPT ;  /* 0x000000010d177892 */ /* 0x000fe4000f8efc3f */
[----:B------:R-:W-:-:S04]  /*0f80*/  UIADD3 UR4, UR4, 0x1f, URZ ;  /* 0x0000001f04047890 */ /* 0x000fc8000fffe03f */
[----:B------:R-:W-:-:S04]  /*0f90*/  USHF.R.S32.HI UR5, URZ, 0x1f, UR4 ;  /* 0x0000001f3f057899 */ /* 0x000fc80008011404 */
[----:B------:R-:W-:-:S03]  /*0fa0*/  ULEA.HI UR5, UR5, UR4, URZ, 0x5 ;  /* 0x0000000405057291 */ /* 0x000fc6000f8f283f */
[----:B------:R-:W-:Y:S01]  /*0fb0*/  UMOV UR4, URZ ;  /* 0x0000003f00047c82 */ /* 0x000fe20008000000 */
[----:B------:R-:W-:-:S03]  /*0fc0*/  USHF.R.S32.HI UR12, URZ, 0x5, UR5 ;  /* 0x000000053f0c7899 */ /* 0x000fc60008011405 */
[----:B------:R-:W-:-:S09]  /*0fd0*/  UMOV UR5, URZ ;  /* 0x0000003f00057c82 */ /* 0x000fd20008000000 */
.L_x_293:
[----:B0-----:R-:W0:Y:S01]  /*0fe0*/  S2R R0, SR_TID.X ;  /* 0x0000000000007919 */ /* 0x001e220000002100 */
[----:B-1----:R-:W1:Y:S01]  /*0ff0*/  S2UR UR11, SR_CgaCtaId ;  /* 0x00000000000b79c3 */ /* 0x002e620000008800 */
[----:B------:R-:W-:Y:S01]  /*1000*/  UMOV UR14, 0x400 ;  /* 0x00000400000e7882 */ /* 0x000fe20000000000 */
[----:B------:R-:W-:Y:S01]  /*1010*/  UMOV UR6, URZ ;  /* 0x0000003f00067c82 */ /* 0x000fe20008000000 */
[----:B------:R-:W-:Y:S01]  /*1020*/  STL [R1+0x74], RZ ;  /* 0x000074ff01007387 */ /* 0x000fe20000100800 */
[----:B------:R-:W-:Y:S01]  /*1030*/  UMOV UR7, URZ ;  /* 0x0000003f00077c82 */ /* 0x000fe20008000000 */
[----:B------:R-:W-:Y:S01]  /*1040*/  UMOV UR8, URZ ;  /* 0x0000003f00087c82 */ /* 0x000fe20008000000 */
[----:B------:R-:W-:Y:S01]  /*1050*/  UMOV UR16, UR5 ;  /* 0x0000000500107c82 */ /* 0x000fe20008000000 */
[----:B------:R-:W-:Y:S01]  /*1060*/  STL [R1+0x70], RZ ;  /* 0x000070ff01007387 */ /* 0x000fe20000100800 */
[----:B--2---:R-:W2:Y:S01]  /*1070*/  LDC R2, c[0x0][0x28c] ;  /* 0x0000a300ff027b82 */ /* 0x004ea20000000800 */
[----:B------:R-:W-:-:S02]  /*1080*/  CS2R R4, SRZ ;  /* 0x0000000000047805 */ /* 0x000fc4000001ff00 */
[----:B------:R-:W-:Y:S01]  /*1090*/  CS2R R6, SRZ ;  /* 0x0000000000067805 */ /* 0x000fe2000001ff00 */
[----:B------:R-:W-:Y:S01]  /*10a0*/  STL [R1+0x6c], RZ ;  /* 0x00006cff01007387 */ /* 0x000fe20000100800 */
[----:B------:R-:W-:Y:S02]  /*10b0*/  CS2R R8, SRZ ;  /* 0x0000000000087805 */ /* 0x000fe4000001ff00 */
[----:B------:R-:W-:Y:S02]  /*10c0*/  CS2R R10, SRZ ;  /* 0x00000000000a7805 */ /* 0x000fe4000001ff00 */
[----:B------:R-:W-:Y:S01]  /*10d0*/  CS2R R12, SRZ ;  /* 0x00000000000c7805 */ /* 0x000fe2000001ff00 */
[----:B------:R-:W-:Y:S01]  /*10e0*/  STL [R1+0x68], RZ ;  /* 0x000068ff01007387 */ /* 0x000fe20000100800 */
[----:B------:R-:W-:Y:S02]  /*10f0*/  CS2R R14, SRZ ;  /* 0x00000000000e7805 */ /* 0x000fe4000001ff00 */
[----:B------:R-:W-:-:S02]  /*1100*/  CS2R R16, SRZ ;  /* 0x0000000000107805 */ /* 0x000fc4000001ff00 */
[----:B------:R-:W-:Y:S01]  /*1110*/  CS2R R18, SRZ ;  /* 0x0000000000127805 */ /* 0x000fe2000001ff00 */
[----:B------:R-:W-:Y:S01]  /*1120*/  STL [R1+0x64], RZ ;  /* 0x000064ff01007387 */ /* 0x000fe20000100800 */
[----:B------:R-:W-:Y:S02]  /*1130*/  CS2R R20, SRZ ;  /* 0x0000000000147805 */ /* 0x000fe4000001ff00 */
[----:B------:R-:W-:Y:S02]  /*1140*/  CS2R R22, SRZ ;  /* 0x0000000000167805 */ /* 0x000fe4000001ff00 */
[----:B------:R-:W-:Y:S01]  /*1150*/  CS2R R152, SRZ ;  /* 0x0000000000987805 */ /* 0x000fe2000001ff00 */
[----:B------:R-:W-:Y:S01]  /*1160*/  STL [R1+0x60], RZ ;  /* 0x000060ff01007387 */ /* 0x000fe20000100800 */
[----:B-1----:R-:W-:Y:S01]  /*1170*/  ULEA UR14, UR11, UR14, 0x18 ;  /* 0x0000000e0b0e7291 */ /* 0x002fe2000f8ec03f */
[----:B------:R-:W-:Y:S02]  /*1180*/  CS2R R154, SRZ ;  /* 0x00000000009a7805 */ /* 0x000fe4000001ff00 */
[----:B------:R-:W-:Y:S01]  /*1190*/  CS2R R156, SRZ ;  /* 0x00000000009c7805 */ /* 0x000fe2000001ff00 */
[----:B------:R-:W-:Y:S01]  /*11a0*/  STL [R1+0x5c], RZ ;  /* 0x00005cff01007387 */ /* 0x000fe20000100800 */
[----:B------:R-:W-:-:S02]  /*11b0*/  CS2R R158, SRZ ;  /* 0x00000000009e7805 */ /* 0x000fc4000001ff00 */
[----:B------:R-:W-:Y:S02]  /*11c0*/  CS2R R160, SRZ ;  /* 0x0000000000a07805 */ /* 0x000fe4000001ff00 */
[----:B------:R-:W-:Y:S02]  /*11d0*/  CS2R R162, SRZ ;  /* 0x0000000000a27805 */ /* 0x000fe4000001ff00 */
[----:B0-----:R-:W-:Y:S01]  /*11e0*/  LOP3.LUT R0, R0, 0x80, RZ, 0xc0, !PT ;  /* 0x0000008000007812 */ /* 0x001fe200078ec0ff */
[----:B------:R-:W-:Y:S01]  /*11f0*/  STL [R1+0x58], RZ ;  /* 0x000058ff01007387 */ /* 0x000fe20000100800 */
[----:B--2---:R-:W-:Y:S02]  /*1200*/  ISETP.GE.AND P0, PT, R2, 0x1, PT ;  /* 0x000000010200780c */ /* 0x004fe40003f06270 */
[----:B------:R-:W-:Y:S02]  /*1210*/  CS2R R2, SRZ ;  /* 0x0000000000027805 */ /* 0x000fe4000001ff00 */
[----:B------:R-:W-:Y:S01]  /*1220*/  SHF.R.U32.HI R0, RZ, 0x7, R0 ;  /* 0x00000007ff007819 */ /* 0x000fe20000011600 */
[----:B------:R-:W-:Y:S01]  /*1230*/  STL [R1+0x54], RZ ;  /* 0x000054ff01007387 */ /* 0x000fe20000100800 */
[----:B------:R-:W-:-:S02]  /*1240*/  CS2R R164, SRZ ;  /* 0x0000000000a47805 */ /* 0x000fc4000001ff00 */
[----:B------:R-:W-:Y:S02]  /*1250*/  CS2R R166, SRZ ;  /* 0x0000000000a67805 */ /* 0x000fe4000001ff00 */
[----:B------:R-:W-:Y:S01]  /*1260*/  CS2R R168, SRZ ;  /* 0x0000000000a87805 */ /* 0x000fe2000001ff00 */
[----:B------:R-:W-:Y:S01]  /*1270*/  STL [R1+0x50], RZ ;  /* 0x000050ff01007387 */ /* 0x000fe20000100800 */
[----:B------:R-:W-:Y:S02]  /*1280*/  CS2R R170, SRZ ;  /* 0x0000000000aa7805 */ /* 0x000fe4000001ff00 */
[----:B------:R-:W-:Y:S02]  /*1290*/  CS2R R172, SRZ ;  /* 0x0000000000ac7805 */ /* 0x000fe4000001ff00 */
[----:B------:R-:W-:Y:S01]  /*12a0*/  CS2R R174, SRZ ;  /* 0x0000000000ae7805 */ /* 0x000fe2000001ff00 */
[----:B------:R-:W0:Y:S01]  /*12b0*/  SHFL.IDX PT, R0, R0, RZ, 0x1f ;  /* 0x00001fff00007589 */ /* 0x000e2200000e0000 */
[----:B------:R-:W-:-:S02]  /*12c0*/  CS2R R176, SRZ ;  /* 0x0000000000b07805 */ /* 0x000fc4000001ff00 */
[----:B------:R-:W-:Y:S02]  /*12d0*/  CS2R R178, SRZ ;  /* 0x0000000000b27805 */ /* 0x000fe4000001ff00 */
[----:B------:R-:W-:Y:S01]  /*12e0*/  CS2R R180, SRZ ;  /* 0x0000000000b47805 */ /* 0x000fe2000001ff00 */
[----:B------:R1:W-:Y:S01]  /*12f0*/  STL [R1+0x4c], RZ ;  /* 0x00004cff01007387 */ /* 0x0003e20000100800 */
[----:B------:R-:W-:Y:S02]  /*1300*/  CS2R R182, SRZ ;  /* 0x0000000000b67805 */ /* 0x000fe4000001ff00 */
[----:B------:R-:W-:Y:S02]  /*1310*/  CS2R R184, SRZ ;  /* 0x0000000000b87805 */ /* 0x000fe4000001ff00 */
[----:B------:R-:W-:Y:S01]  /*1320*/  CS2R R186, SRZ ;  /* 0x0000000000ba7805 */ /* 0x000fe2000001ff00 */
[----:B------:R1:W-:Y:S01]  /*1330*/  STL [R1+0x48], RZ ;  /* 0x000048ff01007387 */ /* 0x0003e20000100800 */
        /* <DEDUP_REMOVED lines=14> */
[----:B------:R-:W-:Y:S02]  /*1420*/  CS2R R210, SRZ ;  /* 0x0000000000d27805 */ /* 0x000fe4000001ff00 */
[----:B0-----:R-:W-:Y:S01]  /*1430*/  R2UR UR9, R0 ;  /* 0x00000000000972ca */ /* 0x001fe200000e0000 */
[----:B------:R1:W-:Y:S01]  /*1440*/  STL [R1+0x38], RZ ;  /* 0x000038ff01007387 */ /* 0x0003e20000100800 */
[----:B------:R-:W-:Y:S01]  /*1450*/  IMAD.MOV.U32 R0, RZ, RZ, RZ ;  /* 0x000000ffff007224 */ /* 0x000fe200078e00ff */
[----:B------:R-:W-:-:S02]  /*1460*/  CS2R R212, SRZ ;  /* 0x0000000000d47805 */ /* 0x000fc4000001ff00 */
[----:B------:R-:W-:Y:S01]  /*1470*/  CS2R R214, SRZ ;  /* 0x0000000000d67805 */ /* 0x000fe2000001ff00 */
[----:B------:R1:W-:Y:S01]  /*1480*/  STL [R1+0x34], RZ ;  /* 0x000034ff01007387 */ /* 0x0003e20000100800 */
[----:B------:R-:W-:Y:S02]  /*1490*/  CS2R R216, SRZ ;  /* 0x0000000000d87805 */ /* 0x000fe4000001ff00 */
[----:B------:R-:W-:Y:S02]  /*14a0*/  CS2R R218, SRZ ;  /* 0x0000000000da7805 */ /* 0x000fe4000001ff00 */
[----:B------:R-:W-:Y:S01]  /*14b0*/  CS2R R220, SRZ ;  /* 0x0000000000dc7805 */ /* 0x000fe2000001ff00 */
[----:B------:R1:W-:Y:S01]  /*14c0*/  STL [R1+0x30], RZ ;  /* 0x000030ff01007387 */ /* 0x0003e20000100800 */
[----:B------:R-:W-:Y:S02]  /*14d0*/  CS2R R222, SRZ ;  /* 0x0000000000de7805 */ /* 0x000fe4000001ff00 */
[----:B------:R-:W-:Y:S01]  /*14e0*/  CS2R R224, SRZ ;  /* 0x0000000000e07805 */ /* 0x000fe2000001ff00 */
[----:B------:R-:W-:Y:S01]  /*14f0*/  IMAD.MOV.U32 R226, RZ, RZ, RZ ;  /* 0x000000ffffe27224 */ /* 0x000fe200078e00ff */
[----:B------:R1:W-:Y:S01]  /*1500*/  STL [R1+0x2c], RZ ;  /* 0x00002cff01007387 */ /* 0x0003e20000100800 */
[----:B------:R-:W-:Y:S01]  /*1510*/  ULEA.HI UR10, UR9, UR9, URZ, 0x1 ;  /* 0x00000009090a7291 */ /* 0x000fe2000f8f083f */
[----:B------:R-:W-:Y:S01]  /*1520*/  IMAD.U32 R227, RZ, RZ, UR4 ;  /* 0x00000004ffe37e24 */ /* 0x000fe2000f8e00ff */
[----:B------:R-:W-:Y:S01]  /*1530*/  CS2R R24, SRZ ;  /* 0x0000000000187805 */ /* 0x000fe2000001ff00 */
[----:B------:R1:W-:Y:S01]  /*1540*/  STL [R1+0x28], RZ ;  /* 0x000028ff01007387 */ /* 0x0003e20000100800 */
[----:B------:R-:W-:Y:S01]  /*1550*/  ULOP3.LUT UR10, UR10, 0x1ffffe, URZ, 0xc0, !UPT ;  /* 0x001ffffe0a0a7892 */ /* 0x000fe2000f8ec03f */
[----:B------:R-:W-:-:S02]  /*1560*/  CS2R R26, SRZ ;  /* 0x00000000001a7805 */ /* 0x000fc4000001ff00 */
[----:B------:R-:W-:Y:S01]  /*1570*/  CS2R R28, SRZ ;  /* 0x00000000001c7805 */ /* 0x000fe2000001ff00 */
[----:B------:R1:W-:Y:S01]  /*1580*/  STL [R1+0x24], RZ ;  /* 0x000024ff01007387 */ /* 0x0003e20000100800 */
[----:B------:R-:W-:Y:S01]  /*1590*/  UIADD3 UR10, UR9, -UR10, URZ ;  /* 0x8000000a090a7290 */ /* 0x000fe2000fffe03f */
[----:B---34-:R-:W-:Y:S02]  /*15a0*/  CS2R R30, SRZ ;  /* 0x00000000001e7805 */ /* 0x018fe4000001ff00 */
[----:B------:R-:W-:Y:S01]  /*15b0*/  CS2R R32, SRZ ;  /* 0x0000000000207805 */ /* 0x000fe2000001ff00 */
[----:B------:R1:W-:Y:S01]  /*15c0*/  STL [R1+0x20], RZ ;  /* 0x000020ff01007387 */ /* 0x0003e20000100800 */
[----:B------:R-:W-:Y:S01]  /*15d0*/  ULEA UR10, UR10, UR14, 0xb ;  /* 0x0000000e0a0a7291 */ /* 0x000fe2000f8e583f */
[----:B------:R-:W-:Y:S02]  /*15e0*/  CS2R R34, SRZ ;  /* 0x0000000000227805 */ /* 0x000fe4000001ff00 */
[----:B------:R-:W-:Y:S01]  /*15f0*/  CS2R R36, SRZ ;  /* 0x0000000000247805 */ /* 0x000fe2000001ff00 */
[----:B------:R1:W-:Y:S01]  /*1600*/  STL [R1+0x1c], RZ ;  /* 0x00001cff01007387 */ /* 0x0003e20000100800 */
[----:B------:R-:W-:Y:S01]  /*1610*/  UIADD3 UR10, UR10, 0x100, URZ ;  /* 0x000001000a0a7890 */ /* 0x000fe2000fffe03f */
[----:B------:R-:W-:-:S02]  /*1620*/  CS2R R38, SRZ ;  /* 0x0000000000267805 */ /* 0x000fc4000001ff00 */
[----:B------:R-:W-:Y:S01]  /*1630*/  CS2R R40, SRZ ;  /* 0x0000000000287805 */ /* 0x000fe2000001ff00 */
[----:B------:R1:W-:Y:S01]  /*1640*/  STL [R1+0x18], RZ ;  /* 0x000018ff01007387 */ /* 0x0003e20000100800 */
[----:B------:R-:W-:Y:S01]  /*1650*/  USHF.R.U32.HI UR10, URZ, 0x4, UR10 ;  /* 0x000000043f0a7899 */ /* 0x000fe2000801160a */
[----:B------:R-:W-:Y:S02]  /*1660*/  CS2R R42, SRZ ;  /* 0x00000000002a7805 */ /* 0x000fe4000001ff00 */
[----:B------:R-:W-:Y:S01]  /*1670*/  CS2R R44, SRZ ;  /* 0x00000000002c7805 */ /* 0x000fe2000001ff00 */
[----:B------:R1:W-:Y:S01]  /*1680*/  STL [R1+0x14], RZ ;  /* 0x000014ff01007387 */ /* 0x0003e20000100800 */
[----:B------:R-:W-:Y:S01]  /*1690*/  ULOP3.LUT UR15, UR10, 0x3fff, URZ, 0xc0, !UPT ;  /* 0x00003fff0a0f7892 */ /* 0x000fe2000f8ec03f */
        /* <DEDUP_REMOVED lines=18> */
[----:B------:R1:W-:Y:S01]  /*17c0*/  STL [R1], RZ ;  /* 0x000000ff01007387 */ /* 0x0003e20000100800 */
[----:B------:R-:W-:-:S02]  /*17d0*/  CS2R R74, SRZ ;  /* 0x00000000004a7805 */ /* 0x000fc4000001ff00 */
[----:B------:R-:W-:Y:S02]  /*17e0*/  CS2R R76, SRZ ;  /* 0x00000000004c7805 */ /* 0x000fe4000001ff00 */
[----:B------:R-:W-:Y:S02]  /*17f0*/  CS2R R78, SRZ ;  /* 0x00000000004e7805 */ /* 0x000fe4000001ff00 */
[----:B------:R-:W-:Y:S02]  /*1800*/  CS2R R80, SRZ ;  /* 0x0000000000507805 */ /* 0x000fe4000001ff00 */
[----:B------:R-:W-:Y:S02]  /*1810*/  CS2R R82, SRZ ;  /* 0x0000000000527805 */ /* 0x000fe4000001ff00 */
[----:B------:R-:W-:Y:S02]  /*1820*/  CS2R R84, SRZ ;  /* 0x0000000000547805 */ /* 0x000fe4000001ff00 */
        /* <DEDUP_REMOVED lines=32> */
[----:B------:R-:W-:Y:S01]  /*1a30*/  CS2R R150, SRZ ;  /* 0x0000000000967805 */ /* 0x000fe2000001ff00 */
[----:B-1----:R-:W-:Y:S06]  /*1a40*/  @!P0 BRA `(.L_x_13) ;  /* 0x0000001000548947 */ /* 0x002fec0003800000 */
[----:B------:R-:W-:-:S06]  /*1a50*/  UISETP.NE.AND UP0, UPT, UR23, 0x3, UPT ;  /* 0x000000031700788c */ /* 0x000fcc000bf05270 */
[----:B------:R-:W-:-:S13]  /*1a60*/  PLOP3.LUT P1, PT, PT, PT, UP0, 0x80, 0x0 ;  /* 0x000000000000781c */ /* 0x000fda0003f2f008 */
[----:B------:R-:W-:Y:S05]  /*1a70*/  @!P1 BRA `(.L_x_14) ;  /* 0x0000000000049947 */ /* 0x000fea0003800000 */
[----:B------:R-:W-:Y:S01]  /*1a80*/  BPT.TRAP 0x1 ;  /* 0x000000040000795c */ /* 0x000fe20000300000 */
.L_x_14:
[----:B------:R-:W-:Y:S01]  /*1a90*/  ULEA UR6, UR5, UR14, 0x3 ;  /* 0x0000000e05067291 */ /* 0x000fe2000f8e183f */
[----:B------:R-:W-:-:S05]  /*1aa0*/  IMAD.U32 R0, RZ, RZ, UR4 ;  /* 0x00000004ff007e24 */ /* 0x000fca000f8e00ff */
[----:B------:R-:W-:-:S04]  /*1ab0*/  SHF.L.U32 R0, R0, 0x1f, RZ ;  /* 0x0000001f00007819 */ /* 0x000fc800000006ff */
[----:B------:R0:W1:Y:S01]  /*1ac0*/  SYNCS.PHASECHK.TRANS64.TRYWAIT P0, [UR6], R0 ;  /* 0x00000000ff0075a7 */ /* 0x0000620008000146 */
[----:B------:R-:W-:Y:S05]  /*1ad0*/  @!P1 BRA `(.L_x_15) ;  /* 0x0000000000049947 */ /* 0x000fea0003800000 */
[----:B------:R-:W-:Y:S01]  /*1ae0*/  BPT.TRAP 0x1 ;  /* 0x000000040000795c */ /* 0x000fe20000300000 */
.L_x_15:
[----:B-1----:R-:W-:Y:S05]  /*1af0*/  @P0 BRA `(.L_x_16) ;  /* 0x0000000000080947 */ /* 0x002fea0003800000 */
[----:B------:R-:W1:Y:S02]  /*1b00*/  SYNCS.PHASECHK.TRANS64.TRYWAIT P0, [UR6], R0 ;  /* 0x00000000ff0075a7 */ /* 0x000e640008000146 */
[----:B-1----:R-:W-:Y:S05]  /*1b10*/  @!P0 BRA `(.L_x_17) ;  /* 0x000000e000948947 */ /* 0x002fea0003800000 */
.L_x_16:
[----:B------:R2:W-:Y:S01]  /*1b20*/  STL [R1+0x74], RZ ;  /* 0x000074ff01007387 */ /* 0x0005e20000100800 */
[----:B------:R-:W-:Y:S01]  /*1b30*/  UIADD3 UR6, UR14, 0x2100, URZ ;  /* 0x000021000e067890 */ /* 0x000fe2000fffe03f */
[----:B------:R-:W-:Y:S01]  /*1b40*/  WARPGROUP.ARRIVE ;  /* 0x00000000000079c5 */ /* 0x000fe20000000000 */
[----:B------:R-:W-:Y:S01]  /*1b50*/  ULDC UR7, c[0x0][0x50c] ;  /* 0x0001430000077ab9 */ /* 0x000fe20000000800 */
[----:B------:R2:W-:Y:S01]  /*1b60*/  STL [R1+0x70], RZ ;  /* 0x000070ff01007387 */ /* 0x0005e20000100800 */
[----:B------:R-:W-:Y:S01]  /*1b70*/  UISETP.NE.AND UP0, UPT, UR7, 0x1, UPT ;  /* 0x000000010700788c */ /* 0x000fe2000bf05270 */
[----:B01----:R-:W-:Y:S01]  /*1b80*/  IMAD.MOV.U32 R0, RZ, RZ, RZ ;  /* 0x000000ffff007224 */ /* 0x003fe200078e00ff */
[----:B------:R-:W-:Y:S01]  /*1b90*/  USHF.R.U32.HI UR6, URZ, 0x4, UR6 ;  /* 0x000000043f067899 */ /* 0x000fe20008011606 */
[----:B------:R2:W-:Y:S01]  /*1ba0*/  STL [R1+0x6c], RZ ;  /* 0x00006cff01007387 */ /* 0x0005e20000100800 */
[----:B------:R-:W-:Y:S01]  /*1bb0*/  USEL UR7, URZ, 0x1, UP0 ;  /* 0x000000013f077887 */ /* 0x000fe20008000000 */
[----:B------:R-:W-:Y:S01]  /*1bc0*/  CS2R R2, SRZ ;  /* 0x0000000000027805 */ /* 0x000fe2000001ff00 */
[----:B------:R-:W-:Y:S01]  /*1bd0*/  ULOP3.LUT UR6, UR6, 0x3fff, URZ, 0xc0, !UPT ;  /* 0x00003fff06067892 */ /* 0x000fe2000f8ec03f */
[----:B------:R2:W-:Y:S01]  /*1be0*/  STL [R1+0x68], RZ ;  /* 0x000068ff01007387 */ /* 0x0005e20000100800 */
[----:B------:R-:W-:Y:S01]  /*1bf0*/  ULOP3.LUT UR8, UR15, 0x10000, URZ, 0xfc, !UPT ;  /* 0x000100000f087892 */ /* 0x000fe2000f8efc3f */
[----:B------:R-:W-:Y:S01]  /*1c00*/  CS2R R4, SRZ ;  /* 0x0000000000047805 */ /* 0x000fe2000001ff00 */
[----:B------:R-:W-:Y:S01]  /*1c10*/  ULOP3.LUT UR6, UR6, 0x10000, URZ, 0xfc, !UPT ;  /* 0x0001000006067892 */ /* 0x000fe2000f8efc3f */
[----:B------:R2:W-:Y:S01]  /*1c20*/  STL [R1+0x64], RZ ;  /* 0x000064ff01007387 */ /* 0x0005e20000100800 */
[----:B------:R-:W-:Y:S01]  /*1c30*/  ISETP.NE.AND P0, PT, RZ, UR7, PT ;  /* 0x00000007ff007c0c */ /* 0x000fe2000bf05270 */
[----:B------:R-:W-:Y:S01]  /*1c40*/  ULEA UR8, UR5, UR8, 0x8 ;  /* 0x0000000805087291 */ /* 0x000fe2000f8e403f */
[----:B------:R-:W-:Y:S01]  /*1c50*/  CS2R R6, SRZ ;  /* 0x0000000000067805 */ /* 0x000fe2000001ff00 */
[----:B------:R2:W-:Y:S01]  /*1c60*/  STL [R1+0x60], RZ ;  /* 0x000060ff01007387 */ /* 0x0005e20000100800 */
[----:B------:R-:W-:Y:S01]  /*1c70*/  ULEA UR10, UR5, UR6, 0x9 ;  /* 0x00000006050a7291 */ /* 0x000fe2000f8e483f */
[----:B------:R-:W-:Y:S01]  /*1c80*/  CS2R R8, SRZ ;  /* 0x0000000000087805 */ /* 0x000fe2000001ff00 */
[----:B------:R-:W-:Y:S01]  /*1c90*/  UMOV UR9, 0xc0000010 ;  /* 0xc000001000097882 */ /* 0x000fe20000000000 */
[----:B------:R2:W-:Y:S01]  /*1ca0*/  STL [R1+0x5c], RZ ;  /* 0x00005cff01007387 */ /* 0x0005e20000100800 */
[----:B------:R-:W-:Y:S01]  /*1cb0*/  UMOV UR11, 0xc0000010 ;  /* 0xc0000010000b7882 */ /* 0x000fe20000000000 */
[----:B------:R-:W-:Y:S01]  /*1cc0*/  UMOV UR6, 0x1 ;  /* 0x0000000100067882 */ /* 0x000fe20000000000 */
[----:B------:R-:W-:Y:S01]  /*1cd0*/  CS2R R10, SRZ ;  /* 0x00000000000a7805 */ /* 0x000fe2000001ff00 */
[----:B------:R2:W-:Y:S01]  /*1ce0*/  STL [R1+0x58], RZ ;  /* 0x000058ff01007387 */ /* 0x0005e20000100800 */
[----:B------:R-:W-:Y:S01]  /*1cf0*/  CS2R R12, SRZ ;  /* 0x00000000000c7805 */ /* 0x000fe2000001ff00 */
[----:B------:R-:W-:Y:S01]  /*1d00*/  QGMMA.64x256x32.F32.E5M2.E5M2 R24, gdesc[UR8], RZ, !UPT, gsb0 ;  /* 0x03e00000081879f3 */ /* 0x000fe2000c0038ff */
        /* <DEDUP_REMOVED lines=55> */
[----:B------:R-:W-:Y:S01]  /*2080*/  CS2R R224, SRZ ;  /* 0x0000000000e07805 */ /* 0x000fe2000001ff00 */
[----:B------:R-:W-:Y:S01]  /*2090*/  IMAD.MOV.U32 R226, RZ, RZ, RZ ;  /* 0x000000ffffe27224 */ /* 0x000fe200078e00ff */
[----:B------:R2:W-:Y:S04]  /*20a0*/  STL [R1+0x1c], RZ ;  /* 0x00001cff01007387 */ /* 0x0005e80000100800 */
[----:B------:R2:W-:Y:S04]  /*20b0*/  STL [R1+0x18], RZ ;  /* 0x000018ff01007387 */ /* 0x0005e80000100800 */
[----:B------:R2:W-:Y:S04]  /*20c0*/  STL [R1+0x14], RZ ;  /* 0x000014ff01007387 */ /* 0x0005e80000100800 */
[----:B------:R2:W-:Y:S04]  /*20d0*/  STL [R1+0x10], RZ ;  /* 0x000010ff01007387 */ /* 0x0005e80000100800 */
[----:B------:R2:W-:Y:S04]  /*20e0*/  STL [R1+0xc], RZ ;  /* 0x00000cff01007387 */ /* 0x0005e80000100800 */
[----:B------:R2:W-:Y:S04]  /*20f0*/  STL [R1+0x8], RZ ;  /* 0x000008ff01007387 */ /* 0x0005e80000100800 */
[----:B------:R2:W-:Y:S04]  /*2100*/  STL [R1+0x4], RZ ;  /* 0x000004ff01007387 */ /* 0x0005e80000100800 */
[----:B------:R2:W-:Y:S01]  /*2110*/  STL [R1], RZ ;  /* 0x000000ff01007387 */ /* 0x0005e20000100800 */
[----:B------:R-:W-:Y:S05]  /*2120*/  @!P0 BRA `(.L_x_18) ;  /* 0x0000000800808947 */ /* 0x000fea0003800000 */
[----:B------:R-:W-:Y:S02]  /*2130*/  WARPGROUP.DEPBAR.LE gsb0, 0x0 ;  /* 0x00008000000079c5 */ /* 0x000fe40000010000 */
[----:B------:R-:W-:-:S01]  /*2140*/  FADD R227, RZ, R122 ;  /* 0x0000007affe37221 */ /* 0x000fc20000000000 */
[----:B------:R-:W-:Y:S01]  /*2150*/  FADD R226, RZ, R24 ;  /* 0x00000018ffe27221 */ /* 0x000fe20000000000 */
[----:B------:R-:W-:-:S01]  /*2160*/  FADD R225, RZ, R25 ;  /* 0x00000019ffe17221 */ /* 0x000fc20000000000 */
[----:B------:R-:W-:Y:S01]  /*2170*/  FADD R224, RZ, R26 ;  /* 0x0000001affe07221 */ /* 0x000fe20000000000 */
[----:B------:R-:W-:-:S01]  /*2180*/  FADD R223, RZ, R27 ;  /* 0x0000001bffdf7221 */ /* 0x000fc20000000000 */
[----:B------:R0:W-:Y:S01]  /*2190*/  STL [R1], R227 ;  /* 0x000000e301007387 */ /* 0x0001e20000100800 */
[----:B------:R-:W-:-:S01]  /*21a0*/  FADD R222, RZ, R28 ;  /* 0x0000001cffde7221 */ /* 0x000fc20000000000 */
[----:B------:R-:W-:Y:S01]  /*21b0*/  FADD R221, RZ, R29 ;  /* 0x0000001dffdd7221 */ /* 0x000fe20000000000 */
[----:B------:R-:W-:-:S01]  /*21c0*/  FADD R220, RZ, R30 ;  /* 0x0000001effdc7221 */ /* 0x000fc20000000000 */
[----:B------:R-:W-:Y:S01]  /*21d0*/  FADD R219, RZ, R31 ;  /* 0x0000001fffdb7221 */ /* 0x000fe20000000000 */
[----:B------:R-:W-:-:S01]  /*21e0*/  FADD R218, RZ, R32 ;  /* 0x00000020ffda7221 */ /* 0x000fc20000000000 */
[----:B------:R-:W-:Y:S01]  /*21f0*/  FADD R217, RZ, R33 ;  /* 0x00000021ffd97221 */ /* 0x000fe20000000000 */
[----:B------:R-:W-:-:S01]  /*2200*/  FADD R216, RZ, R34 ;  /* 0x00000022ffd87221 */ /* 0x000fc20000000000 */
[----:B------:R-:W-:Y:S01]  /*2210*/  FADD R215, RZ, R35 ;  /* 0x00000023ffd77221 */ /* 0x000fe20000000000 */
[----:B------:R-:W-:-:S01]  /*2220*/  FADD R214, RZ, R36 ;  /* 0x00000024ffd67221 */ /* 0x000fc20000000000 */
[----:B0-----:R-:W-:Y:S01]  /*2230*/  FADD R227, RZ, R123 ;  /* 0x0000007bffe37221 */ /* 0x001fe20000000000 */
[----:B------:R-:W-:-:S01]  /*2240*/  FADD R213, RZ, R37 ;  /* 0x00000025ffd57221 */ /* 0x000fc20000000000 */
[----:B------:R-:W-:Y:S01]  /*2250*/  FADD R212, RZ, R38 ;  /* 0x00000026ffd47221 */ /* 0x000fe20000000000 */
[----:B------:R-:W-:-:S01]  /*2260*/  FADD R211, RZ, R39 ;  /* 0x00000027ffd37221 */ /* 0x000fc20000000000 */
[----:B------:R-:W-:Y:S01]  /*2270*/  FADD R210, RZ, R40 ;  /* 0x00000028ffd27221 */ /* 0x000fe20000000000 */
[----:B------:R0:W-:Y:S01]  /*2280*/  STL [R1+0x4], R227 ;  /* 0x000004e301007387 */ /* 0x0001e20000100800 */
        /* <DEDUP_REMOVED lines=93> */
[----:B------:R-:W-:Y:S01]  /*2860*/  UMOV UR6, URZ ;  /* 0x0000003f00067c82 */ /* 0x000fe20008000000 */
[----:B0-----:R-:W-:-:S05]  /*2870*/  FADD R227, RZ, R130 ;  /* 0x00000082ffe37221 */ /* 0x001fca0000000000 */
[----:B------:R0:W-:Y:S02]  /*2880*/  STL [R1+0x20], R227 ;  /* 0x000020e301007387 */ /* 0x0001e40000100800 */
        /* <DEDUP_REMOVED lines=42> */
.L_x_18:
[----:B------:R-:W-:-:S04]  /*2b30*/  UIADD3 UR16, UR5, 0x1, URZ ;  /* 0x0000000105107890 */ /* 0x000fc8000fffe03f */
[----:B------:R-:W-:-:S04]  /*2b40*/  UISETP.NE.AND UP0, UPT, UR16, 0x2, UPT ;  /* 0x000000021000788c */ /* 0x000fc8000bf05270 */
[----:B------:R-:W-:Y:S02]  /*2b50*/  USEL UR8, URZ, 0x1, UP0 ;  /* 0x000000013f087887 */ /* 0x000fe40008000000 */
[----:B------:R-:W-:Y:S02]  /*2b60*/  USEL UR16, UR16, URZ, UP0 ;  /* 0x0000003f10107287 */ /* 0x000fe40008000000 */
[----:B------:R-:W-:-:S06]  /*2b70*/  ULOP3.LUT UR8, UR4, UR8, URZ, 0x3c, !UPT ;  /* 0x0000000804087292 */ /* 0x000fcc000f8e3c3f */
[----:B0-----:R-:W-:Y:S01]  /*2b80*/  IMAD.U32 R227, RZ, RZ, UR8 ;  /* 0x00000008ffe37e24 */ /* 0x001fe2000f8e00ff */
[----:B------:R-:W-:-:S06]  /*2b90*/  UMOV UR8, 0x1 ;  /* 0x0000000100087882 */ /* 0x000fcc0000000000 */
.L_x_13:
[----:B------:R-:W-:-:S04]  /*2ba0*/  UISETP.LT.AND UP0, UPT, UR12, 0x1, UPT ;  /* 0x000000010c00788c */ /* 0x000fc8000bf01270 */
[----:B------:R-:W-:-:S04]  /*2bb0*/  USEL UR9, UR12, 0x1, UP0 ;  /* 0x000000010c097887 */ /* 0x000fc80008000000 */
[----:B------:R-:W-:-:S04]  /*2bc0*/  UIADD3 UR9, UR12, -UR9, URZ ;  /* 0x800000090c097290 */ /* 0x000fc8000fffe03f */
[----:B------:R-:W-:-:S06]  /*2bd0*/  UISETP.GE.AND UP0, UPT, UR9, 0x1, UPT ;  /* 0x000000010900788c */ /* 0x000fcc000bf06270 */
[----:B------:R-:W-:-:S13]  /*2be0*/  PLOP3.LUT P0, PT, PT, PT, UP0, 0x80, 0x0 ;  /* 0x000000000000781c */ /* 0x000fda0003f0f008 */
[----:B------:R-:W-:Y:S05]  /*2bf0*/  @!P0 BRA `(.L_x_19) ;  /* 0x0000001000708947 */ /* 0x000fea0003800000 */
[----:B------:R-:W-:Y:S01]  /*2c00*/  IMAD.U32 R228, RZ, RZ, UR9 ;  /* 0x00000009ffe47e24 */ /* 0x000fe2000f8e00ff */
[----:B------:R-:W-:Y:S01]  /*2c10*/  UMOV UR17, UR5 ;  /* 0x0000000500117c82 */ /* 0x000fe20008000000 */
[----:B------:R-:W-:-:S05]  /*2c20*/  ULDC UR24, c[0x0][0x50c] ;  /* 0x0001430000187ab9 */ /* 0x000fca0000000800 */
.L_x_27:
[----:B------:R-:W-:-:S06]  /*2c30*/  UISETP.NE.AND UP0, UPT, UR23, 0x3, UPT ;  /* 0x000000031700788c */ /* 0x000fcc000bf05270 */
[----:B------:R-:W-:-:S13]  /*2c40*/  PLOP3.LUT P1, PT, PT, PT, UP0, 0x80, 0x0 ;  /* 0x000000000000781c */ /* 0x000fda0003f2f008 */
[----:B01----:R-:W-:Y:S05]  /*2c50*/  @!P1 BRA `(.L_x_20) ;  /* 0x0000000000049947 */ /* 0x003fea0003800000 */
[----:B------:R-:W-:Y:S01]  /*2c60*/  BPT.TRAP 0x1 ;  /* 0x000000040000795c */ /* 0x000fe20000300000 */
.L_x_20:
[----:B------:R-:W0:Y:S01]  /*2c70*/  S2UR UR9, SR_CgaCtaId ;  /* 0x00000000000979c3 */ /* 0x000e220000008800 */
[----:B------:R-:W-:Y:S01]  /*2c80*/  UMOV UR14, 0x400 ;  /* 0x00000400000e7882 */ /* 0x000fe20000000000 */
[----:B------:R-:W-:Y:S01]  /*2c90*/  SHF.L.U32 R229, R227, 0x1f, RZ ;  /* 0x0000001fe3e57819 */ /* 0x000fe200000006ff */
[----:B0-----:R-:W-:-:S04]  /*2ca0*/  ULEA UR14, UR9, UR14, 0x18 ;  /* 0x0000000e090e7291 */ /* 0x001fc8000f8ec03f */
[----:B------:R-:W-:-:S09]  /*2cb0*/  ULEA UR9, UR16, UR14, 0x3 ;  /* 0x0000000e10097291 */ /* 0x000fd2000f8e183f */
[----:B------:R0:W1:Y:S01]  /*2cc0*/  SYNCS.PHASECHK.TRANS64.TRYWAIT P0, [UR9], R229 ;  /* 0x000000e5ff0075a7 */ /* 0x0000620008000149 */
[----:B------:R-:W-:Y:S05]  /*2cd0*/  @!P1 BRA `(.L_x_21) ;  /* 0x0000000000049947 */ /* 0x000fea0003800000 */
[----:B------:R-:W-:Y:S01]  /*2ce0*/  BPT.TRAP 0x1 ;  /* 0x000000040000795c */ /* 0x000fe20000300000 */
.L_x_21:
[----:B-1----:R-:W-:Y:S05]  /*2cf0*/  @P0 BRA `(.L_x_22) ;  /* 0x0000000000080947 */ /* 0x002fea0003800000 */
[----:B------:R-:W1:Y:S02]  /*2d00*/  SYNCS.PHASECHK.TRANS64.TRYWAIT P0, [UR9], R229 ;  /* 0x000000e5ff0075a7 */ /* 0x000e640008000149 */
[----:B-1----:R-:W-:Y:S05]  /*2d10*/  @!P0 BRA `(.L_x_23) ;  /* 0x000000d0002c8947 */ /* 0x002fea0003800000 */
.L_x_22:
[----:B------:R-:W-:Y:S01]  /*2d20*/  UIADD3 UR9, UR14, 0x2100, URZ ;  /* 0x000021000e097890 */ /* 0x000fe2000fffe03f */
[----:B------:R-:W-:Y:S01]  /*2d30*/  WARPGROUP.ARRIVE ;  /* 0x00000000000079c5 */ /* 0x000fe20000000000 */
[----:B------:R-:W-:Y:S02]  /*2d40*/  UISETP.NE.AND UP0, UPT, UR7, URZ, UPT ;  /* 0x0000003f0700728c */ /* 0x000fe4000bf05270 */
[----:B------:R-:W-:Y:S02]  /*2d50*/  USHF.R.U32.HI UR9, URZ, 0x4, UR9 ;  /* 0x000000043f097899 */ /* 0x000fe40008011609 */
[----:B------:R-:W-:Y:S02]  /*2d60*/  USEL UR8, UR8, URZ, !UP0 ;  /* 0x0000003f08087287 */ /* 0x000fe4000c000000 */
[----:B------:R-:W-:Y:S02]  /*2d70*/  ULOP3.LUT UR9, UR9, 0x3fff, URZ, 0xc0, !UPT ;  /* 0x00003fff09097892 */ /* 0x000fe4000f8ec03f */
[----:B------:R-:W-:-:S02]  /*2d80*/  ULOP3.LUT UR7, UR15, 0x10000, URZ, 0xfc, !UPT ;  /* 0x000100000f077892 */ /* 0x000fc4000f8efc3f */
[----:B------:R-:W-:Y:S02]  /*2d90*/  ULOP3.LUT UR9, UR9, 0x10000, URZ, 0xfc, !UPT ;  /* 0x0001000009097892 */ /* 0x000fe4000f8efc3f */
[----:B------:R-:W-:Y:S02]  /*2da0*/  UISETP.NE.U32.AND UP0, UPT, UR8, URZ, UPT ;  /* 0x0000003f0800728c */ /* 0x000fe4000bf05070 */
[----:B------:R-:W-:Y:S02]  /*2db0*/  ULEA UR8, UR16, UR7, 0x8 ;  /* 0x0000000710087291 */ /* 0x000fe4000f8e403f */
[----:B------:R-:W-:Y:S01]  /*2dc0*/  ULEA UR10, UR16, UR9, 0x9 ;  /* 0x00000009100a7291 */ /* 0x000fe2000f8e483f */
[----:B------:R-:W-:Y:S02]  /*2dd0*/  UMOV UR11, 0xc0000010 ;  /* 0xc0000010000b7882 */ /* 0x000fe40000000000 */
[----:B------:R-:W-:Y:S01]  /*2de0*/  UMOV UR9, 0xc0000010 ;  /* 0xc000001000097882 */ /* 0x000fe20000000000 */
[----:B------:R-:W-:-:S05]  /*2df0*/  UIADD3 UR6, UR6, 0x1, URZ ;  /* 0x0000000106067890 */ /* 0x000fca000fffe03f */
[----:B------:R-:W-:Y:S01]  /*2e00*/  QGMMA.64x256x32.F32.E5M2.E5M2 R24, gdesc[UR8], R24, UP0, gsb0 ;  /* 0x03e00000081879f3 */ /* 0x000fe2000b803818 */
[----:B------:R-:W-:-:S04]  /*2e10*/  UISETP.NE.AND UP0, UPT, UR6, UR24, UPT ;  /* 0x000000180600728c */ /* 0x000fc8000bf05270 */
[----:B------:R-:W-:-:S06]  /*2e20*/  USEL UR7, URZ, 0x1, UP0 ;  /* 0x000000013f077887 */ /* 0x000fcc0008000000 */
[----:B------:R-:W-:Y:S01]  /*2e30*/  ISETP.NE.AND P0, PT, RZ, UR7, PT ;  /* 0x00000007ff007c0c */ /* 0x000fe2000bf05270 */
[----:B------:R-:W-:-:S12]  /*2e40*/  WARPGROUP.DEPBAR.LE gsb0, 0x1 ;  /* 0x00008000000079c5 */ /* 0x000fd80000010100 */
[----:B------:R-:W-:Y:S05]  /*2e50*/  @!P0 BRA `(.L_x_24) ;  /* 0x0000000c00808947 */ /* 0x000fea0003800000 */
[----:B------:R-:W-:Y:S02]  /*2e60*/  WARPGROUP.DEPBAR.LE gsb0, 0x0 ;  /* 0x00008000000079c5 */ /* 0x000fe40000010000 */
[----:B------:R-:W-:-:S01]  /*2e70*/  FADD R226, R24, R226 ;  /* 0x000000e218e27221 */ /* 0x000fc20000000000 */
[----:B------:R-:W-:Y:S01]  /*2e80*/  FADD R225, R25, R225 ;  /* 0x000000e119e17221 */ /* 0x000fe20000000000 */
[----:B------:R1:W-:Y:S01]  /*2e90*/  STL [R1+0x88], R227 ;  /* 0x000088e301007387 */ /* 0x0003e20000100800 */
[----:B------:R-:W-:-:S01]  /*2ea0*/  FADD R224, R26, R224 ;  /* 0x000000e01ae07221 */ /* 0x000fc20000000000 */
[----:B------:R-:W-:Y:S01]  /*2eb0*/  FADD R223, R27, R223 ;  /* 0x000000df1bdf7221 */ /* 0x000fe20000000000 */
[----:B------:R-:W-:-:S01]  /*2ec0*/  FADD R222, R28, R222 ;  /* 0x000000de1cde7221 */ /* 0x000fc20000000000 */
[----:B------:R-:W-:Y:S01]  /*2ed0*/  FADD R221, R29, R221 ;  /* 0x000000dd1ddd7221 */ /* 0x000fe20000000000 */
[----:B-1----:R-:W3:Y:S04]  /*2ee0*/  LDL.LU R227, [R1+0x30] ;  /* 0x0000300001e37983 */ /* 0x002ee80000300800 */
[----:B------:R1:W-:Y:S01]  /*2ef0*/  STL [R1+0x8c], R226 ;  /* 0x00008ce201007387 */ /* 0x0003e20000100800 */
[----:B------:R-:W-:-:S01]  /*2f00*/  FADD R220, R30, R220 ;  /* 0x000000dc1edc7221 */ /* 0x000fc20000000000 */
[----:B------:R-:W-:-:S02]  /*2f10*/  FADD R219, R31, R219 ;  /* 0x000000db1fdb7221 */ /* 0x000fc40000000000 */
[----:B-1----:R-:W4:Y:S04]  /*2f20*/  LDL.LU R226, [R1+0x2c] ;  /* 0x00002c0001e27983 */ /* 0x002f280000300800 */
[----:B------:R1:W-:Y:S01]  /*2f30*/  STL [R1+0x90], R225 ;  /* 0x000090e101007387 */ /* 0x0003e20000100800 */
[----:B------:R-:W-:-:S03]  /*2f40*/  FADD R218, R32, R218 ;  /* 0x000000da20da7221 */ /* 0x000fc60000000000 */
[----:B-1----:R-:W2:Y:S04]  /*2f50*/  LDL.LU R225, [R1+0x28] ;  /* 0x0000280001e17983 */ /* 0x002ea80000300800 */
        /* <DEDUP_REMOVED lines=9> */
[----:B------:R1:W-:Y:S04]  /*2ff0*/  STL [R1+0xa0], R221 ;  /* 0x0000a0dd01007387 */ /* 0x0003e80000100800 */
        /* <DEDUP_REMOVED lines=12> */
[----:B-1----:R-:W2:Y:S01]  /*30c0*/  LDL.LU R215, [R1] ;  /* 0x0000000001d77983 */ /* 0x002ea20000300800 */
[----:B------:R-:W-:-:S01]  /*30d0*/  FADD R214, R36, R214 ;  /* 0x000000d624d67221 */ /* 0x000fc20000000000 */
[----:B------:R-:W-:Y:S01]  /*30e0*/  FADD R213, R37, R213 ;  /* 0x000000d525d57221 */ /* 0x000fe20000000000 */
[----:B------:R-:W-:-:S01]  /*30f0*/  FADD R212, R38, R212 ;  /* 0x000000d426d47221 */ /* 0x000fc20000000000 */
[----:B------:R-:W-:Y:S01]  /*3100*/  FADD R211, R39, R211 ;  /* 0x000000d327d37221 */ /* 0x000fe20000000000 */
[----:B------:R-:W-:-:S01]  /*3110*/  FADD R210, R40, R210 ;  /* 0x000000d228d27221 */ /* 0x000fc20000000000 */
[----:B------:R-:W-:Y:S01]  /*3120*/  STL [R1+0xbc], R214 ;  /* 0x0000bcd601007387 */ /* 0x000fe20000100800 */
        /* <DEDUP_REMOVED lines=11> */
[----:B------:R1:W-:Y:S01]  /*31e0*/  STL [R1+0xc8], R211 ;  /* 0x0000c8d301007387 */ /* 0x0003e20000100800 */
[----:B------:R-:W-:-:S01]  /*31f0*/  FADD R200, R50, R200 ;  /* 0x000000c832c87221 */ /* 0x000fc20000000000 */
[----:B------:R-:W-:Y:S01]  /*3200*/  FADD R199, R51, R199 ;  /* 0x000000c733c77221 */ /* 0x000fe20000000000 */
        /* <DEDUP_REMOVED lines=69> */
[----:B-----5:R-:W-:Y:S01]  /*3660*/  FADD R0, R121, R0 ;  /* 0x0000000079007221 */ /* 0x020fe20000000000 */
[----:B---3--:R-:W-:-:S01]  /*3670*/  FADD R227, R134, R227 ;  /* 0x000000e386e37221 */ /* 0x008fc20000000000 */
[----:B----4-:R-:W-:Y:S01]  /*3680*/  FADD R226, R133, R226 ;  /* 0x000000e285e27221 */ /* 0x010fe20000000000 */
[----:B--2---:R-:W-:-:S01]  /*3690*/  FADD R225, R132, R225 ;  /* 0x000000e184e17221 */ /* 0x004fc20000000000 */
        /* <DEDUP_REMOVED lines=9> */
[----:B------:R-:W-:-:S05]  /*3730*/  FADD R215, R122, R215 ;  /* 0x000000d77ad77221 */ /* 0x000fca0000000000 */
[----:B------:R2:W-:Y:S04]  /*3740*/  STL [R1], R215 ;  /* 0x000000d701007387 */ /* 0x0005e80000100800 */
[----:B------:R3:W-:Y:S04]  /*3750*/  STL [R1+0x4], R216 ;  /* 0x000004d801007387 */ /* 0x0007e80000100800 */
        /* <DEDUP_REMOVED lines=8> */
[----:B-1----:R-:W4:Y:S04]  /*37e0*/  LDL.LU R211, [R1+0x34] ;  /* 0x0000340001d37983 */ /* 0x002f280000300800 */
[----:B------:R1:W-:Y:S04]  /*37f0*/  STL [R1+0x28], R225 ;  /* 0x000028e101007387 */ /* 0x0003e80000100800 */
[----:B------:R-:W4:Y:S04]  /*3800*/  LDL.LU R212, [R1+0x38] ;  /* 0x0000380001d47983 */ /* 0x000f280000300800 */
[----:B------:R1:W-:Y:S04]  /*3810*/  STL [R1+0x2c], R226 ;  /* 0x00002ce201007387 */ /* 0x0003e80000100800 */
[----:B------:R-:W4:Y:S04]  /*3820*/  LDL.LU R213, [R1+0x3c] ;  /* 0x00003c0001d57983 */ /* 0x000f280000300800 */
[----:B------:R1:W-:Y:S04]  /*3830*/  STL [R1+0x30], R227 ;  /* 0x000030e301007387 */ /* 0x0003e80000100800 */
[----:B------:R-:W4:Y:S04]  /*3840*/  LDL.LU R214, [R1+0x40] ;  /* 0x0000400001d67983 */ /* 0x000f280000300800 */
[----:B--2---:R-:W2:Y:S04]  /*3850*/  LDL.LU R215, [R1+0x44] ;  /* 0x0000440001d77983 */ /* 0x004ea80000300800 */
[----:B---3--:R-:W3:Y:S04]  /*3860*/  LDL.LU R216, [R1+0x48] ;  /* 0x0000480001d87983 */ /* 0x008ee80000300800 */
[----:B----4-:R-:W4:Y:S04]  /*3870*/  LDL.LU R217, [R1+0x4c] ;  /* 0x00004c0001d97983 */ /* 0x010f280000300800 */
[----:B0-----:R-:W4:Y:S04]  /*3880*/  LDL.LU R218, [R1+0x50] ;  /* 0x0000500001da7983 */ /* 0x001f280000300800 */
[----:B------:R-:W4:Y:S04]  /*3890*/  LDL.LU R219, [R1+0x54] ;  /* 0x0000540001db7983 */ /* 0x000f280000300800 */
[----:B------:R-:W4:Y:S04]  /*38a0*/  LDL.LU R220, [R1+0x58] ;  /* 0x0000580001dc7983 */ /* 0x000f280000300800 */
[----:B------:R-:W4:Y:S04]  /*38b0*/  LDL.LU R221, [R1+0x5c] ;  /* 0x00005c0001dd7983 */ /* 0x000f280000300800 */
[----:B------:R-:W4:Y:S04]  /*38c0*/  LDL.LU R222, [R1+0x60] ;  /* 0x0000600001de7983 */ /* 0x000f280000300800 */
[----:B------:R-:W4:Y:S04]  /*38d0*/  LDL.LU R223, [R1+0x64] ;  /* 0x0000640001df7983 */ /* 0x000f280000300800 */
[----:B------:R-:W4:Y:S04]  /*38e0*/  LDL.LU R224, [R1+0x68] ;  /* 0x0000680001e07983 */ /* 0x000f280000300800 */
[----:B-1----:R-:W4:Y:S04]  /*38f0*/  LDL.LU R225, [R1+0x6c] ;  /* 0x00006c0001e17983 */ /* 0x002f280000300800 */
[----:B------:R-:W4:Y:S04]  /*3900*/  LDL.LU R226, [R1+0x70] ;  /* 0x0000700001e27983 */ /* 0x000f280000300800 */
[----:B------:R-:W4:Y:S01]  /*3910*/  LDL.LU R227, [R1+0x74] ;  /* 0x0000740001e37983 */ /* 0x000f220000300800 */
[----:B------:R-:W-:-:S05]  /*3920*/  FADD R211, R135, R211 ;  /* 0x000000d387d37221 */ /* 0x000fca0000000000 */
[----:B------:R0:W-:Y:S01]  /*3930*/  STL [R1+0x34], R211 ;  /* 0x000034d301007387 */ /* 0x0001e20000100800 */
[----:B------:R-:W-:-:S03]  /*3940*/  FADD R212, R136, R212 ;  /* 0x000000d488d47221 */ /* 0x000fc60000000000 */
[----:B0-----:R1:W5:Y:S01]  /*3950*/  LDL.LU R211, [R1+0xc8] ;  /* 0x0000c80001d37983 */ /* 0x0013620000300800 */
[----:B------:R-:W-:-:S03]  /*3960*/  FADD R213, R137, R213 ;  /* 0x000000d589d57221 */ /* 0x000fc60000000000 */
[----:B------:R0:W-:Y:S01]  /*3970*/  STL [R1+0x38], R212 ;  /* 0x000038d401007387 */ /* 0x0001e20000100800 */
[----:B------:R-:W-:-:S01]  /*3980*/  FADD R214, R138, R214 ;  /* 0x000000d68ad67221 */ /* 0x000fc20000000000 */
[----:B--2---:R-:W-:Y:S02]  /*3990*/  FADD R215, R139, R215 ;  /* 0x000000d78bd77221 */ /* 0x004fe40000000000 */
[----:B0-----:R1:W5:Y:S01]  /*39a0*/  LDL.LU R212, [R1+0xc4] ;  /* 0x0000c40001d47983 */ /* 0x0013620000300800 */
[----:B---3--:R-:W-:-:S03]  /*39b0*/  FADD R216, R140, R216 ;  /* 0x000000d88cd87221 */ /* 0x008fc60000000000 */
[----:B------:R0:W-:Y:S01]  /*39c0*/  STL [R1+0x3c], R213 ;  /* 0x00003cd501007387 */ /* 0x0001e20000100800 */
[----:B----4-:R-:W-:-:S03]  /*39d0*/  FADD R217, R141, R217 ;  /* 0x000000d98dd97221 */ /* 0x010fc60000000000 */
[----:B0-----:R1:W5:Y:S01]  /*39e0*/  LDL.LU R213, [R1+0xc0] ;  /* 0x0000c00001d57983 */ /* 0x0013620000300800 */
[----:B------:R-:W-:-:S03]  /*39f0*/  FADD R218, R142, R218 ;  /* 0x000000da8eda7221 */ /* 0x000fc60000000000 */
[----:B------:R0:W-:Y:S01]  /*3a00*/  STL [R1+0x40], R214 ;  /* 0x000040d601007387 */ /* 0x0001e20000100800 */
[----:B------:R-:W-:-:S01]  /*3a10*/  FADD R219, R143, R219 ;  /* 0x000000db8fdb7221 */ /* 0x000fc20000000000 */
[----:B------:R-:W-:Y:S02]  /*3a20*/  FADD R220, R144, R220 ;  /* 0x000000dc90dc7221 */ /* 0x000fe40000000000 */
[----:B0-----:R1:W5:Y:S04]  /*3a30*/  LDL.LU R214, [R1+0xbc] ;  /* 0x0000bc0001d67983 */ /* 0x0013680000300800 */
[----:B------:R0:W-:Y:S01]  /*3a40*/  STL [R1+0x44], R215 ;  /* 0x000044d701007387 */ /* 0x0001e20000100800 */
[----:B------:R-:W-:-:S01]  /*3a50*/  FADD R221, R145, R221 ;  /* 0x000000dd91dd7221 */ /* 0x000fc20000000000 */
[----:B------:R-:W-:-:S02]  /*3a60*/  FADD R222, R146, R222 ;  /* 0x000000de92de7221 */ /* 0x000fc40000000000 */
[----:B0-----:R1:W5:Y:S04]  /*3a70*/  LDL.LU R215, [R1+0xb8] ;  /* 0x0000b80001d77983 */ /* 0x0013680000300800 */
[----:B------:R0:W-:Y:S01]  /*3a80*/  STL [R1+0x48], R216 ;  /* 0x000048d801007387 */ /* 0x0001e20000100800 */
[----:B------:R-:W-:-:S03]  /*3a90*/  FADD R223, R147, R223 ;  /* 0x000000df93df7221 */ /* 0x000fc60000000000 */
        /* <DEDUP_REMOVED lines=13> */
[----:B------:R0:W-:Y:S04]  /*3b70*/  STL [R1+0x5c], R221 ;  /* 0x00005cdd01007387 */ /* 0x0001e80000100800 */
        /* <DEDUP_REMOVED lines=12> */
[----:B0-----:R1:W5:Y:S01]  /*3c40*/  LDL.LU R227, [R1+0x88] ;  /* 0x0000880001e37983 */ /* 0x0013620000300800 */
[----:B------:R-:W-:-:S05]  /*3c50*/  UMOV UR6, URZ ;  /* 0x0000003f00067c82 */ /* 0x000fca0008000000 */
.L_x_24:
[----:B------:R-:W-:Y:S05]  /*3c60*/  @!P1 BRA `(.L_x_25) ;  /* 0x0000000000049947 */ /* 0x000fea0003800000 */
[----:B------:R-:W-:Y:S01]  /*3c70*/  BPT.TRAP 0x1 ;  /* 0x000000040000795c */ /* 0x000fe20000300000 */
.L_x_25:
[----:B------:R-:W-:Y:S02]  /*3c80*/  UISETP.GT.U32.AND UP0, UPT, UR13, 0x1, UPT ;  /* 0x000000010d00788c */ /* 0x000fe4000bf04070 */
[----:B------:R-:W-:-:S04]  /*3c90*/  ULEA UR8, UR17, UR14, 0x3 ;  /* 0x0000000e11087291 */ /* 0x000fc8000f8e183f */
[----:B------:R-:W-:Y:S01]  /*3ca0*/  UIADD3 UR8, UR8, 0x10, URZ ;  /* 0x0000001008087890 */ /* 0x000fe2000fffe03f */
[----:B------:R-:W-:-:S03]  /*3cb0*/  PLOP3.LUT P0, PT, PT, PT, UP0, 0x80, 0x0 ;  /* 0x000000000000781c */ /* 0x000fc60003f0f008 */
[----:B------:R-:W-:-:S09]  /*3cc0*/  UPRMT UR8, URZ, 0x654, UR8 ;  /* 0x000006543f087896 */ /* 0x000fd20008000008 */
[----:B------:R-:W-:Y:S01]  /*3cd0*/  SYNCS.ARRIVE.TRANS64.RED.A1T0 RZ, [UR8], RZ ;  /* 0x000000ffffff79a7 */ /* 0x000fe20008100408 */
[----:B------:R-:W-:Y:S05]  /*3ce0*/  @P0 BRA `(.L_x_26) ;  /* 0x0000000000040947 */ /* 0x000fea0003800000 */
[----:B------:R-:W-:Y:S01]  /*3cf0*/  BPT.TRAP 0x1 ;  /* 0x000000040000795c */ /* 0x000fe20000300000 */
.L_x_26:
[----:B------:R-:W-:Y:S01]  /*3d00*/  UIADD3 UR16, UR16, 0x1, URZ ;  /* 0x0000000110107890 */ /* 0x000fe2000fffe03f */
[C---:B------:R-:W-:Y:S01]  /*3d10*/  ISETP.GT.AND P0, PT, R228.reuse, 0x1, PT ;  /* 0x00000001e400780c */ /* 0x040fe20003f04270 */
[----:B------:R-:W-:Y:S01]  /*3d20*/  UIADD3 UR17, UR17, 0x1, URZ ;  /* 0x0000000111117890 */ /* 0x000fe2000fffe03f */
[----:B------:R-:W-:Y:S01]  /*3d30*/  VIADD R228, R228, 0xffffffff ;  /* 0xffffffffe4e47836 */ /* 0x000fe20000000000 */
[----:B------:R-:W-:Y:S02]  /*3d40*/  UISETP.NE.AND UP0, UPT, UR16, 0x2, UPT ;  /* 0x000000021000788c */ /* 0x000fe4000bf05270 */
[----:B------:R-:W-:Y:S02]  /*3d50*/  UISETP.NE.AND UP1, UPT, UR17, 0x2, UPT ;  /* 0x000000021100788c */ /* 0x000fe4000bf25270 */
[----:B------:R-:W-:Y:S02]  /*3d60*/  USEL UR8, URZ, 0x1, UP0 ;  /* 0x000000013f087887 */ /* 0x000fe40008000000 */
[----:B------:R-:W-:-:S02]  /*3d70*/  USEL UR16, UR16, URZ, UP0 ;  /* 0x0000003f10107287 */ /* 0x000fc40008000000 */
[----:B------:R-:W-:Y:S02]  /*3d80*/  USEL UR17, UR17, URZ, UP1 ;  /* 0x0000003f11117287 */ /* 0x000fe40008800000 */
[----:B-----5:R-:W-:Y:S01]  /*3d90*/  LOP3.LUT R227, R227, UR8, RZ, 0x3c, !PT ;  /* 0x00000008e3e37c12 */ /* 0x020fe2000f8e3cff */
[----:B------:R-:W-:Y:S01]  /*3da0*/  UMOV UR8, 0x1 ;  /* 0x0000000100087882 */ /* 0x000fe20000000000 */
[----:B------:R-:W-:Y:S08]  /*3db0*/  @P0 BRA `(.L_x_27) ;  /* 0xffffffec009c0947 */ /* 0x000ff0000383ffff */
.L_x_19:
[----:B------:R-:W-:-:S04]  /*3dc0*/  UISETP.NE.AND UP0, UPT, UR6, URZ, UPT ;  /* 0x0000003f0600728c */ /* 0x000fc8000bf05270 */
[----:B------:R-:W-:-:S06]  /*3dd0*/  USEL UR6, URZ, 0x1, !UP0 ;  /* 0x000000013f067887 */ /* 0x000fcc000c000000 */
[----:B------:R-:W-:-:S13]  /*3de0*/  ISETP.NE.AND P0, PT, RZ, UR6, PT ;  /* 0x00000006ff007c0c */ /* 0x000fda000bf05270 */
[----:B------:R-:W-:Y:S05]  /*3df0*/  @!P0 BRA `(.L_x_28) ;  /* 0x0000000c00dc8947 */ /* 0x000fea0003800000 */
[----:B------:R-:W3:Y:S04]  /*3e00*/  LDL.LU R227, [R1+0x74] ;  /* 0x0000740001e37983 */ /* 0x000ee80000300800 */
[----:B---3--:R3:W-:Y:S04]  /*3e10*/  STL [R1+0x88], R227 ;  /* 0x000088e301007387 */ /* 0x0087e80000100800 */
[----:B---3--:R-:W3:Y:S04]  /*3e20*/  LDL.LU R227, [R1+0x70] ;  /* 0x0000700001e37983 */ /* 0x008ee80000300800 */
        /* <DEDUP_REMOVED lines=55> */
[----:B---3--:R-:W3:Y:S01]  /*41a0*/  LDL.LU R227, [R1] ;  /* 0x0000000001e37983 */ /* 0x008ee20000300800 */
[----:B------:R-:W-:-:S02]  /*41b0*/  WARPGROUP.DEPBAR.LE gsb0, 0x0 ;  /* 0x00008000000079c5 */ /* 0x000fc40000010000 */
[----:B------:R-:W-:Y:S01]  /*41c0*/  FADD R226, R24, R226 ;  /* 0x000000e218e27221 */ /* 0x000fe20000000000 */
        /* <DEDUP_REMOVED lines=97> */
[----:B---3--:R-:W-:-:S05]  /*47e0*/  FADD R227, R122, R227 ;  /* 0x000000e37ae37221 */ /* 0x008fca0000000000 */
[----:B------:R3:W-:Y:S04]  /*47f0*/  STL [R1], R227 ;  /* 0x000000e301007387 */ /* 0x0007e80000100800 */
[----:B---3--:R-:W3:Y:S02]  /*4800*/  LDL.LU R227, [R1+0xf8] ;  /* 0x0000f80001e37983 */ /* 0x008ee40000300800 */
[----:B---3--:R-:W-:-:S05]  /*4810*/  FADD R227, R123, R227 ;  /* 0x000000e37be37221 */ /* 0x008fca0000000000 */
[----:B------:R3:W-:Y:S04]  /*4820*/  STL [R1+0x4], R227 ;  /* 0x000004e301007387 */ /* 0x0007e80000100800 */
        /* <DEDUP_REMOVED lines=83> */
[----:B------:R3:W-:Y:S02]  /*4d60*/  STL [R1+0x74], R227 ;  /* 0x000074e301007387 */ /* 0x0007e40000100800 */
.L_x_28:
[----:B------:R-:W-:Y:S02]  /*4d70*/  WARPGROUP.DEPBAR.LE gsb0, 0x0 ;  /* 0x00008000000079c5 */ /* 0x000fe40000010000 */
[----:B------:R-:W4:Y:S02]  /*4d80*/  LDC R24, c[0x0][0x28c] ;  /* 0x0000a300ff187b82 */ /* 0x000f240000000800 */
[----:B----4-:R-:W-:-:S13]  /*4d90*/  ISETP.GE.AND P0, PT, R24, 0x1, PT ;  /* 0x000000011800780c */ /* 0x010fda0003f06270 */
[----:B------:R-:W-:Y:S05]  /*4da0*/  @!P0 BRA `(.L_x_29) ;  /* 0x0000000000408947 */ /* 0x000fea0003800000 */
[----:B------:R-:W-:-:S06]  /*4db0*/  UISETP.NE.AND UP0, UPT, UR23, 0x3, UPT ;  /* 0x000000031700788c */ /* 0x000fcc000bf05270 */
[----:B------:R-:W-:-:S13]  /*4dc0*/  PLOP3.LUT P0, PT, PT, PT, UP0, 0x80, 0x0 ;  /* 0x000000000000781c */ /* 0x000fda0003f0f008 */
[----:B------:R-:W-:Y:S05]  /*4dd0*/  @!P0 BRA `(.L_x_30) ;  /* 0x0000000000048947 */ /* 0x000fea0003800000 */
[----:B------:R-:W-:Y:S01]  /*4de0*/  BPT.TRAP 0x1 ;  /* 0x000000040000795c */ /* 0x000fe20000300000 */
.L_x_30:
[----:B------:R-:W-:-:S04]  /*4df0*/  UISETP.LT.AND UP0, UPT, UR12, 0x1, UPT ;  /* 0x000000010c00788c */ /* 0x000fc8000bf01270 */
[----:B------:R-:W-:Y:S02]  /*4e00*/  USEL UR6, UR12, 0x1, UP0 ;  /* 0x000000010c067887 */ /* 0x000fe40008000000 */
[----:B------:R-:W-:Y:S02]  /*4e10*/  UISETP.GT.U32.AND UP0, UPT, UR13, 0x1, UPT ;  /* 0x000000010d00788c */ /* 0x000fe4000bf04070 */
[----:B------:R-:W-:-:S04]  /*4e20*/  UIADD3 UR6, UR5, UR12, -UR6 ;  /* 0x0000000c05067290 */ /* 0x000fc8000fffe806 */
[----:B------:R-:W-:Y:S01]  /*4e30*/  USHF.L.U32 UR6, UR6, 0x3, URZ ;  /* 0x0000000306067899 */ /* 0x000fe2000800063f */
[----:B------:R-:W-:-:S03]  /*4e40*/  PLOP3.LUT P0, PT, PT, PT, UP0, 0x80, 0x0 ;  /* 0x000000000000781c */ /* 0x000fc60003f0f008 */
[----:B------:R-:W-:-:S04]  /*4e50*/  ULOP3.LUT UR6, UR6, 0x8, URZ, 0xc0, !UPT ;  /* 0x0000000806067892 */ /* 0x000fc8000f8ec03f */
[----:B------:R-:W-:-:S04]  /*4e60*/  UIADD3 UR6, UR14, 0x10, UR6 ;  /* 0x000000100e067890 */ /* 0x000fc8000fffe006 */
[----:B------:R-:W-:-:S09]  /*4e70*/  UPRMT UR6, URZ, 0x654, UR6 ;  /* 0x000006543f067896 */ /* 0x000fd20008000006 */
[----:B------:R-:W-:Y:S01]  /*4e80*/  SYNCS.ARRIVE.TRANS64.RED.A1T0 RZ, [UR6], RZ ;  /* 0x000000ffffff79a7 */ /* 0x000fe20008100406 */
[----:B------:R-:W-:Y:S05]  /*4e90*/  @P0 BRA `(.L_x_29) ;  /* 0x0000000000040947 */ /* 0x000fea0003800000 */
[----:B------:R-:W-:Y:S01]  /*4ea0*/  BPT.TRAP 0x1 ;  /* 0x000000040000795c */ /* 0x000fe20000300000 */
.L_x_29:
[----:B------:R4:W-:Y:S01]  /*4eb0*/  STL [R1+0x8c], R2 ;  /* 0x00008c0201007387 */ /* 0x0009e20000100800 */
[----:B------:R-:W0:Y:S01]  /*4ec0*/  LDC R28, c[0x0][0x288] ;  /* 0x0000a200ff1c7b82 */ /* 0x000e220000000800 */
[----:B------:R-:W-:Y:S02]  /*4ed0*/  ULDC UR6, c[0x0][0x284] ;  /* 0x0000a10000067ab9 */ /* 0x000fe40000000800 */
[----:B------:R1:W-:Y:S01]  /*4ee0*/  STL [R1+0x88], R0 ;  /* 0x0000880001007387 */ /* 0x0003e20000100800 */
[----:B----4-:R-:W4:Y:S03]  /*4ef0*/  S2R R2, SR_TID.X ;  /* 0x0000000000027919 */ /* 0x010f260000002100 */
[----:B-1----:R-:W2:Y:S04]  /*4f00*/  LDL.LU R0, [R1+0x84] ;  /* 0x0000840001007983 */ /* 0x002ea80000300800 */
[----:B---3--:R-:W3:Y:S01]  /*4f10*/  LDL.LU R227, [R1+0x80] ;  /* 0x0000800001e37983 */ /* 0x008ee20000300800 */
[----:B----4-:R-:W-:-:S02]  /*4f20*/  SHF.R.U32.HI R24, RZ, 0x2, R2 ;  /* 0x00000002ff187819 */ /* 0x010fc40000011602 */
[----:B------:R-:W-:Y:S02]  /*4f30*/  SHF.R.U32.HI R27, RZ, 0x7, R2 ;  /* 0x00000007ff1b7819 */ /* 0x000fe40000011602 */
[----:B------:R-:W-:Y:S02]  /*4f40*/  LOP3.LUT R26, R2, 0x60, RZ, 0xc0, !PT ;  /* 0x00000060021a7812 */ /* 0x000fe400078ec0ff */
[----:B------:R-:W-:Y:S02]  /*4f50*/  LOP3.LUT R25, R24, 0x7, RZ, 0xc0, !PT ;  /* 0x0000000718197812 */ /* 0x000fe400078ec0ff */
[----:B------:R-:W-:Y:S02]  /*4f60*/  LOP3.LUT R24, R27, 0x1, RZ, 0xc0, !PT ;  /* 0x000000011b187812 */ /* 0x000fe400078ec0ff */
[----:B------:R-:W-:-:S03]  /*4f70*/  SHF.R.U32.HI R26, RZ, 0x1, R26 ;  /* 0x00000001ff1a7819 */ /* 0x000fc6000001161a */
[----:B------:R-:W-:Y:S01]  /*4f80*/  IMAD.SHL.U32 R30, R24, 0x40, RZ ;  /* 0x00000040181e7824 */ /* 0x000fe200078e00ff */
[----:B------:R-:W-:-:S04]  /*4f90*/  IADD3 R27, RZ, -R26, -R25 ;  /* 0x8000001aff1b7210 */ /* 0x000fc80007ffe819 */
[----:B------:R-:W-:Y:S01]  /*4fa0*/  LOP3.LUT R25, R30, 0x40, R25, 0xe2, !PT ;  /* 0x000000401e197812 */ /* 0x000fe200078ee219 */
[----:B------:R-:W-:Y:S01]  /*4fb0*/  IMAD R29, R24, -0x40, R27 ;  /* 0xffffffc0181d7824 */ /* 0x000fe200078e021b */
[C---:B------:R-:W-:Y:S01]  /*4fc0*/  LOP3.LUT R24, R2.reuse, 0x3, RZ, 0xc0, !PT ;  /* 0x0000000302187812 */ /* 0x040fe200078ec0ff */
[----:B------:R-:W-:Y:S02]  /*4fd0*/  IMAD.SHL.U32 R27, R2, 0x2, RZ ;  /* 0x00000002021b7824 */ /* 0x000fe400078e00ff */
[----:B------:R1:W5:Y:S01]  /*4fe0*/  LDL.LU R2, [R1+0x8c] ;  /* 0x00008c0001027983 */ /* 0x0003620000300800 */
[C---:B--2---:R-:W-:Y:S02]  /*4ff0*/  IMAD.SHL.U32 R30, R0.reuse, 0x80, RZ ;  /* 0x00000080001e7824 */ /* 0x044fe400078e00ff */
[----:B------:R-:W-:Y:S02]  /*5000*/  IMAD.WIDE R32, R0, 0x80, RZ ;  /* 0x0000008000207825 */ /* 0x000fe400078e02ff */
[----:B------:R1:W5:Y:S02]  /*5010*/  LDL.LU R0, [R1+0x88] ;  /* 0x0000880001007983 */ /* 0x0003640000300800 */
[----:B---3--:R-:W-:-:S05]  /*5020*/  IMAD.SHL.U32 R35, R227, 0x100, RZ ;  /* 0x00000100e3237824 */ /* 0x008fca00078e00ff */
[----:B0-----:R-:W-:-:S04]  /*5030*/  ISETP.GE.AND P0, PT, R35, R28, PT ;  /* 0x0000001c2300720c */ /* 0x001fc80003f06270 */
[----:B------:R-:W-:Y:S01]  /*5040*/  ISETP.GE.OR P0, PT, R30, UR6, P0 ;  /* 0x000000061e007c0c */ /* 0x000fe20008706670 */
[----:B------:R-:W-:Y:S01]  /*5050*/  IMAD R24, R24, -0x2, R28 ;  /* 0xfffffffe18187824 */ /* 0x000fe200078e021c */
[----:B------:R-:W-:Y:S02]  /*5060*/  LOP3.LUT R27, R27, 0x6, RZ, 0xc0, !PT ;  /* 0x000000061b1b7812 */ /* 0x000fe400078ec0ff */
[----:B------:R-:W-:Y:S01]  /*5070*/  IADD3 R38, -R30, UR6, R29 ;  /* 0x000000061e267c10 */ /* 0x000fe2000fffe11d */
[----:B------:R-:W-:Y:S01]  /*5080*/  IMAD.IADD R35, R24, 0x1, -R35 ;  /* 0x0000000118237824 */ /* 0x000fe200078e0a23 */
[----:B------:R-:W-:Y:S01]  /*5090*/  PRMT R28, R27, 0x6540, R227 ;  /* 0x000065401b1c7816 */ /* 0x000fe200000000e3 */
[----:B------:R-:W-:Y:S01]  /*50a0*/  IMAD.MOV.U32 R34, RZ, RZ, -0x1 ;  /* 0xffffffffff227424 */ /* 0x000fe200078e00ff */
[----:B------:R-:W-:-:S05]  /*50b0*/  LOP3.LUT R39, R32, R25, R26, 0xfe, !PT ;  /* 0x0000001920277212 */ /* 0x000fca00078efe1a */
[----:B-1----:R-:W-:Y:S05]  /*50c0*/  @P0 BRA `(.L_x_31) ;  /* 0x0000008c00bc0947 */ /* 0x002fea0003800000 */
[----:B------:R-:W0:Y:S01]  /*50d0*/  LDC.64 R26, c[0x0][0x5c8] ;  /* 0x00017200ff1a7b82 */ /* 0x000e220000000a00 */
[----:B------:R-:W-:Y:S01]  /*50e0*/  USHF.R.S32.HI UR7, URZ, 0x1f, UR22 ;  /* 0x0000001f3f077899 */ /* 0x000fe20008011416 */
[--C-:B------:R-:W-:Y:S01]  /*50f0*/  SHF.R.S32.HI R29, RZ, 0x1f, R28.reuse ;  /* 0x0000001fff1d7819 */ /* 0x100fe2000001141c */
[----:B------:R-:W-:Y:S01]  /*5100*/  ULDC.64 UR8, c[0x0][0x5d0] ;  /* 0x0001740000087ab9 */ /* 0x000fe20000000a00 */
[----:B------:R-:W-:Y:S01]  /*5110*/  BSSY B0, `(.L_x_31) ;  /* 0x00008ea000007945 */ /* 0x000fe20003800000 */
[----:B------:R-:W-:Y:S02]  /*5120*/  UIMAD UR6, UR7, UR8, URZ ;  /* 0x00000008070672a4 */ /* 0x000fe4000f8e023f */
[----:B------:R-:W-:Y:S02]  /*5130*/  IMAD.U32 R25, RZ, RZ, UR8 ;  /* 0x00000008ff197e24 */ /* 0x000fe4000f8e00ff */
[----:B------:R-:W-:Y:S02]  /*5140*/  UIMAD UR6, UR22, UR9, UR6 ;  /* 0x00000009160672a4 */ /* 0x000fe4000f8e0206 */
[----:B------:R-:W-:Y:S01]  /*5150*/  IMAD.WIDE.U32 R24, R25, UR22, R28 ;  /* 0x0000001619187c25 */ /* 0x000fe2000f8e001c */
[----:B------:R-:W-:-:S03]  /*5160*/  ULDC.64 UR8, c[0x0][0x5c0] ;  /* 0x0001700000087ab9 */ /* 0x000fc60000000a00 */
[----:B------:R-:W-:Y:S02]  /*5170*/  VIADD R25, R25, UR6 ;  /* 0x0000000619197c36 */ /* 0x000fe40008000000 */
[-C--:B0-----:R-:W-:Y:S02]  /*5180*/  IMAD R30, R33, R26.reuse, RZ ;  /* 0x0000001a211e7224 */ /* 0x081fe400078e02ff */
[----:B------:R-:W-:-:S04]  /*5190*/  IMAD.WIDE.U32 R24, R39, R26, R24 ;  /* 0x0000001a27187225 */ /* 0x000fc800078e0018 */
[----:B------:R-:W-:-:S04]  /*51a0*/  IMAD R31, R39, R27, R30 ;  /* 0x0000001b271f7224 */ /* 0x000fc800078e021e */
[----:B------:R-:W-:Y:S01]  /*51b0*/  IMAD.IADD R30, R25, 0x1, R31 ;  /* 0x00000001191e7824 */ /* 0x000fe200078e021f */
[----:B------:R-:W-:Y:S02]  /*51c0*/  LEA R25, P0, R26, R24, 0x3 ;  /* 0x000000181a197211 */ /* 0x000fe400078018ff */
[----:B------:R-:W-:Y:S02]  /*51d0*/  IADD3 R24, P1, R24, UR8, RZ ;  /* 0x0000000818187c10 */ /* 0x000fe4000ff3e0ff */
[----:B------:R-:W-:Y:S02]  /*51e0*/  LEA.HI.X R27, R26, R30, R27, 0x3, P0 ;  /* 0x0000001e1a1b7211 */ /* 0x000fe400000f1c1b */
[----:B------:R-:W-:Y:S02]  /*51f0*/  FSETP.NEU.AND P0, PT, RZ, UR21, PT ;  /* 0x00000015ff007c0b */ /* 0x000fe4000bf0d000 */
[----:B------:R-:W-:Y:S02]  /*5200*/  IADD3 R26, P2, R25, UR8, RZ ;  /* 0x00000008191a7c10 */ /* 0x000fe4000ff5e0ff */
[----:B------:R-:W-:-:S02]  /*5210*/  IADD3.X R25, R30, UR9, RZ, P1, !PT ;  /* 0x000000091e197c10 */ /* 0x000fc40008ffe4ff */
[----:B------:R-:W-:-:S07]  /*5220*/  IADD3.X R27, R27, UR9, RZ, P2, !PT ;  /* 0x000000091b1b7c10 */ /* 0x000fce00097fe4ff */
[----:B------:R-:W-:Y:S05]  /*5230*/  @!P0 BRA `(.L_x_32) ;  /* 0x0000006800dc8947 */ /* 0x000fea0003800000 */
[----:B------:R-:W-:Y:S01]  /*5240*/  ULDC.64 UR8, c[0x0][0x5b8] ;  /* 0x00016e0000087ab9 */ /* 0x000fe20000000a00 */
[----:B------:R-:W-:Y:S01]  /*5250*/  ISETP.GE.AND P0, PT, R38, 0x1, PT ;  /* 0x000000012600780c */ /* 0x000fe20003f06270 */
[----:B------:R-:W-:Y:S02]  /*5260*/  UIMAD UR6, UR7, UR8, URZ ;  /* 0x00000008070672a4 */ /* 0x000fe4000f8e023f */
[----:B------:R-:W-:Y:S01]  /*5270*/  IMAD.U32 R31, RZ, RZ, UR8 ;  /* 0x00000008ff1f7e24 */ /* 0x000fe2000f8e00ff */
[----:B------:R-:W-:Y:S01]  /*5280*/  BSSY B1, `(.L_x_33) ;  /* 0x0000010000017945 */ /* 0x000fe20003800000 */
[----:B------:R-:W-:Y:S01]  /*5290*/  ISETP.LT.OR P4, PT, R35, 0x1, !P0 ;  /* 0x000000012300780c */ /* 0x000fe20004781670 */
[----:B------:R-:W-:Y:S02]  /*52a0*/  UIMAD UR6, UR22, UR9, UR6 ;  /* 0x00000009160672a4 */ /* 0x000fe4000f8e0206 */
[----:B------:R-:W-:Y:S01]  /*52b0*/  IMAD.WIDE.U32 R28, R31, UR22, R28 ;  /* 0x000000161f1c7c25 */ /* 0x000fe2000f8e001c */
[----:B------:R-:W-:-:S03]  /*52c0*/  ULDC.64 UR8, c[0x0][0x5a8] ;  /* 0x00016a0000087ab9 */ /* 0x000fc60000000a00 */
[----:B------:R-:W-:Y:S02]  /*52d0*/  IMAD.MOV.U32 R30, RZ, RZ, R28 ;  /* 0x000000ffff1e7224 */ /* 0x000fe400078e001c */
[----:B------:R-:W-:Y:S01]  /*52e0*/  VIADD R31, R29, UR6 ;  /* 0x000000061d1f7c36 */ /* 0x000fe20008000000 */
[----:B------:R-:W-:Y:S02]  /*52f0*/  ULDC.64 UR6, c[0x0][0x5b0] ;  /* 0x00016c0000067ab9 */ /* 0x000fe40000000a00 */
[----:B------:R-:W-:Y:S02]  /*5300*/  IMAD R36, R33, UR6, RZ ;  /* 0x0000000621247c24 */ /* 0x000fe4000f8e02ff */
[----:B------:R-:W-:-:S04]  /*5310*/  IMAD.WIDE.U32 R28, R39, UR6, R30 ;  /* 0x00000006271c7c25 */ /* 0x000fc8000f8e001e */
[--C-:B------:R-:W-:Y:S01]  /*5320*/  IMAD R37, R39, UR7, R36.reuse ;  /* 0x0000000727257c24 */ /* 0x100fe2000f8e0224 */
[----:B------:R-:W-:Y:S02]  /*5330*/  IADD3 R28, P1, R28, UR8, RZ ;  /* 0x000000081c1c7c10 */ /* 0x000fe4000ff3e0ff */
[----:B------:R-:W-:Y:S02]  /*5340*/  PRMT R36, RZ, 0x7610, R36 ;  /* 0x00007610ff247816 */ /* 0x000fe40000000024 */
[----:B------:R-:W-:Y:S01]  /*5350*/  IADD3.X R29, R29, UR9, R37, P1, !PT ;  /* 0x000000091d1d7c10 */ /* 0x000fe20008ffe425 */
[----:B------:R-:W-:Y:S08]  /*5360*/  @P4 BRA `(.L_x_34) ;  /* 0x0000000000044947 */ /* 0x000ff00003800000 */
[----:B------:R0:W5:Y:S02]  /*5370*/  LDG.E.U8 R36, desc[UR18][R28.64] ;  /* 0x000000121c247981 */ /* 0x000164000c1e1100 */
.L_x_34:
[----:B------:R-:W-:Y:S05]  /*5380*/  BSYNC B1 ;  /* 0x0000000000017941 */ /* 0x000fea0003800000 */
.L_x_33:
[----:B-----5:R-:W-:Y:S01]  /*5390*/  LOP3.LUT R36, R36, 0xff, RZ, 0xc0, !PT ;  /* 0x000000ff24247812 */ /* 0x020fe200078ec0ff */
[----:B------:R-:W-:Y:S01]  /*53a0*/  BSSY B1, `(.L_x_35) ;  /* 0x000000b000017945 */ /* 0x000fe20003800000 */
[----:B------:R-:W-:Y:S02]  /*53b0*/  ISETP.LT.OR P2, PT, R35, 0x2, !P0 ;  /* 0x000000022300780c */ /* 0x000fe40004741670 */
[----:B------:R-:W-:-:S05]  /*53c0*/  F2FP.F16.E5M2.UNPACK_B R36, R36 ;  /* 0x00000024ff24723e */ /* 0x000fca00020004ff */
[----:B------:R-:W-:-:S05]  /*53d0*/  HADD2.F32 R36, -RZ, R36.H0_H0 ;  /* 0x20000024ff247230 */ /* 0x000fca0000004100 */
[----:B------:R-:W-:Y:S01]  /*53e0*/  FMUL R37, R36, UR21 ;  /* 0x0000001524257c20 */ /* 0x000fe20008400000 */
[----:B------:R-:W-:-:S03]  /*53f0*/  PRMT R36, RZ, 0x7610, R36 ;  /* 0x00007610ff247816 */ /* 0x000fc60000000024 */
[----:B------:R-:W-:-:S05]  /*5400*/  FFMA R37, R226, UR20, R37 ;  /* 0x00000014e2257c23 */ /* 0x000fca0008000025 */
[----:B------:R-:W-:-:S05]  /*5410*/  F2FP.SATFINITE.E5M2.F32.PACK_AB_MERGE_C R37, RZ, R37, RZ ;  /* 0x00000025ff25723e */ /* 0x000fca00048060ff */
[----:B------:R1:W-:Y:S01]  /*5420*/  @!P4 STG.E.U8 desc[UR18][R24.64], R37 ;  /* 0x000000251800c986 */ /* 0x0003e2000c101112 */
[----:B------:R-:W-:Y:S05]  /*5430*/  @P2 BRA `(.L_x_36) ;  /* 0x0000000000042947 */ /* 0x000fea0003800000 */
[----:B------:R2:W5:Y:S02]  /*5440*/  LDG.E.U8 R36, desc[UR18][R28.64+0x1] ;  /* 0x000001121c247981 */ /* 0x000564000c1e1100 */
.L_x_36:
[----:B------:R-:W-:Y:S05]  /*5450*/  BSYNC B1 ;  /* 0x0000000000017941 */ /* 0x000fea0003800000 */
.L_x_35:
[----:B-----5:R-:W-:Y:S01]  /*5460*/  LOP3.LUT R36, R36, 0xff, RZ, 0xc0, !PT ;  /* 0x000000ff24247812 */ /* 0x020fe200078ec0ff */
[----:B------:R-:W-:Y:S01]  /*5470*/  BSSY B1, `(.L_x_37) ;  /* 0x0000013000017945 */ /* 0x000fe20003800000 */
[----:B-1----:R-:W-:Y:S02]  /*5480*/  IADD3 R37, P1, R39, 0x8, RZ ;  /* 0x0000000827257810 */ /* 0x002fe40007f3e0ff */
[----:B------:R-:W-:-:S03]  /*5490*/  F2FP.F16.E5M2.UNPACK_B R36, R36 ;  /* 0x00000024ff24723e */ /* 0x000fc600020004ff */
[----:B------:R-:W-:Y:S01]  /*54a0*/  IMAD.X R32, RZ, RZ, R33, P1 ;  /* 0x000000ffff207224 */ /* 0x000fe200008e0621 */
[----:B------:R-:W-:Y:S01]  /*54b0*/  ISETP.GE.AND P1, PT, R38, 0x9, PT ;  /* 0x000000092600780c */ /* 0x000fe20003f26270 */
[----:B------:R-:W-:Y:S02]  /*54c0*/  HADD2.F32 R36, -RZ, R36.H0_H0 ;  /* 0x20000024ff247230 */ /* 0x000fe40000004100 */
[----:B------:R-:W-:Y:S01]  /*54d0*/  IMAD R32, R32, UR6, RZ ;  /* 0x0000000620207c24 */ /* 0x000fe2000f8e02ff */
[----:B------:R-:W-:Y:S01]  /*54e0*/  ISETP.LT.OR P5, PT, R35, 0x1, !P1 ;  /* 0x000000012300780c */ /* 0x000fe20004fa1670 */
[----:B------:R-:W-:-:S04]  /*54f0*/  IMAD.WIDE.U32 R30, R37, UR6, R30 ;  /* 0x00000006251e7c25 */ /* 0x000fc8000f8e001e */
[----:B------:R-:W-:Y:S01]  /*5500*/  FMUL R36, R36, UR21 ;  /* 0x0000001524247c20 */ /* 0x000fe20008400000 */
[----:B------:R-:W-:-:S03]  /*5510*/  IMAD R37, R37, UR7, R32 ;  /* 0x0000000725257c24 */ /* 0x000fc6000f8e0220 */
[----:B------:R-:W-:Y:S01]  /*5520*/  FFMA R36, R225, UR20, R36 ;  /* 0x00000014e1247c23 */ /* 0x000fe20008000024 */
[----:B------:R-:W-:Y:S02]  /*5530*/  IADD3 R30, P4, R30, UR8, RZ ;  /* 0x000000081e1e7c10 */ /* 0x000fe4000ff9e0ff */
[----:B------:R-:W-:Y:S02]  /*5540*/  PRMT R32, RZ, 0x7610, R32 ;  /* 0x00007610ff207816 */ /* 0x000fe40000000020 */
[----:B------:R-:W-:Y:S02]  /*5550*/  F2FP.SATFINITE.E5M2.F32.PACK_AB_MERGE_C R33, RZ, R36, RZ ;  /* 0x00000024ff21723e */ /* 0x000fe400048060ff */
[----:B------:R-:W-:-:S03]  /*5560*/  IADD3.X R31, R31, UR9, R37, P4, !PT ;  /* 0x000000091f1f7c10 */ /* 0x000fc6000a7fe425 */
[----:B------:R1:W-:Y:S01]  /*5570*/  @!P2 STG.E.U8 desc[UR18][R24.64+0x1], R33 ;  /* 0x000001211800a986 */ /* 0x0003e2000c101112 */
[----:B------:R-:W-:Y:S05]  /*5580*/  @P5 BRA `(.L_x_38) ;  /* 0x0000000000045947 */ /* 0x000fea0003800000 */
[----:B------:R3:W5:Y:S02]  /*5590*/  LDG.E.U8 R32, desc[UR18][R30.64] ;  /* 0x000000121e207981 */ /* 0x000764000c1e1100 */
.L_x_38:
[----:B------:R-:W-:Y:S05]  /*55a0*/  BSYNC B1 ;  /* 0x0000000000017941 */ /* 0x000fea0003800000 */
.L_x_37:
[----:B-----5:R-:W-:Y:S01]  /*55b0*/  LOP3.LUT R32, R32, 0xff, RZ, 0xc0, !PT ;  /* 0x000000ff20207812 */ /* 0x020fe200078ec0ff */
[----:B------:R-:W-:Y:S01]  /*55c0*/  BSSY B1, `(.L_x_39) ;  /* 0x000000b000017945 */ /* 0x000fe20003800000 */
[----:B------:R-:W-:Y:S02]  /*55d0*/  ISETP.LT.OR P2, PT, R35, 0x2, !P1 ;  /* 0x000000022300780c */ /* 0x000fe40004f41670 */
[----:B------:R-:W-:-:S05]  /*55e0*/  F2FP.F16.E5M2.UNPACK_B R32, R32 ;  /* 0x00000020ff20723e */ /* 0x000fca00020004ff */
[----:B------:R-:W-:-:S05]  /*55f0*/  HADD2.F32 R32, -RZ, R32.H0_H0 ;  /* 0x20000020ff207230 */ /* 0x000fca0000004100 */
[----:B-1----:R-:W-:Y:S01]  /*5600*/  FMUL R33, R32, UR21 ;  /* 0x0000001520217c20 */ /* 0x002fe20008400000 */
[----:B------:R-:W-:-:S03]  /*5610*/  PRMT R32, RZ, 0x7610, R32 ;  /* 0x00007610ff207816 */ /* 0x000fc60000000020 */
[----:B------:R-:W-:-:S05]  /*5620*/  FFMA R33, R224, UR20, R33 ;  /* 0x00000014e0217c23 */ /* 0x000fca0008000021 */
[----:B------:R-:W-:-:S05]  /*5630*/  F2FP.SATFINITE.E5M2.F32.PACK_AB_MERGE_C R33, RZ, R33, RZ ;  /* 0x00000021ff21723e */ /* 0x000fca00048060ff */
[----:B------:R1:W-:Y:S01]  /*5640*/  @!P5 STG.E.U8 desc[UR18][R26.64], R33 ;  /* 0x000000211a00d986 */ /* 0x0003e2000c101112 */
[----:B------:R-:W-:Y:S05]  /*5650*/  @P2 BRA `(.L_x_40) ;  /* 0x0000000000042947 */ /* 0x000fea0003800000 */
[----:B------:R4:W5:Y:S02]  /*5660*/  LDG.E.U8 R32, desc[UR18][R30.64+0x1] ;  /* 0x000001121e207981 */ /* 0x000964000c1e1100 */
.L_x_40:
[----:B------:R-:W-:Y:S05]  /*5670*/  BSYNC B1 ;  /* 0x0000000000017941 */ /* 0x000fea0003800000 */
.L_x_39:
[----:B-----5:R-:W-:Y:S01]  /*5680*/  LOP3.LUT R32, R32, 0xff, RZ, 0xc0, !PT ;  /* 0x000000ff20207812 */ /* 0x020fe200078ec0ff */
[----:B------:R-:W-:Y:S01]  /*5690*/  BSSY B1, `(.L_x_41) ;  /* 0x000000b000017945 */ /* 0x000fe20003800000 */
[----:B------:R-:W-:Y:S02]  /*56a0*/  ISETP.LT.OR P4, PT, R35, 0x9, !P0 ;  /* 0x000000092300780c */ /* 0x000fe40004781670 */
[----:B------:R-:W-:-:S05]  /*56b0*/  F2FP.F16.E5M2.UNPACK_B R32, R32 ;  /* 0x00000020ff20723e */ /* 0x000fca00020004ff */
[----:B------:R-:W-:-:S05]  /*56c0*/  HADD2.F32 R32, -RZ, R32.H0_H0 ;  /* 0x20000020ff207230 */ /* 0x000fca0000004100 */
[----:B------:R-:W-:-:S04]  /*56d0*/  FMUL R32, R32, UR21 ;  /* 0x0000001520207c20 */ /* 0x000fc80008400000 */
[----:B------:R-:W-:-:S05]  /*56e0*/  FFMA R32, R223, UR20, R32 ;  /* 0x00000014df207c23 */ /* 0x000fca0008000020 */
[----:B-1----:R-:W-:Y:S02]  /*56f0*/  F2FP.SATFINITE.E5M2.F32.PACK_AB_MERGE_C R33, RZ, R32, RZ ;  /* 0x00000020ff21723e */ /* 0x002fe400048060ff */
[----:B------:R-:W-:-:S03]  /*5700*/  PRMT R32, RZ, 0x7610, R32 ;  /* 0x00007610ff207816 */ /* 0x000fc60000000020 */
[----:B------:R1:W-:Y:S01]  /*5710*/  @!P2 STG.E.U8 desc[UR18][R26.64+0x1], R33 ;  /* 0x000001211a00a986 */ /* 0x0003e2000c101112 */
[----:B------:R-:W-:Y:S05]  /*5720*/  @P4 BRA `(.L_x_42) ;  /* 0x0000000000044947 */ /* 0x000fea0003800000 */
[----:B------:R0:W5:Y:S02]  /*5730*/  LDG.E.U8 R32, desc[UR18][R28.64+0x8] ;  /* 0x000008121c207981 */ /* 0x000164000c1e1100 */
.L_x_42:
[----:B------:R-:W-:Y:S05]  /*5740*/  BSYNC B1 ;  /* 0x0000000000017941 */ /* 0x000fea0003800000 */
.L_x_41:
        /* <DEDUP_REMOVED lines=12> */
.L_x_44:
[----:B------:R-:W-:Y:S05]  /*5810*/  BSYNC B1 ;  /* 0x0000000000017941 */ /* 0x000fea0003800000 */
.L_x_43:
        /* <DEDUP_REMOVED lines=12> */
.L_x_46:
[----:B------:R-:W-:Y:S05]  /*58e0*/  BSYNC B1 ;  /* 0x0000000000017941 */ /* 0x000fea0003800000 */
.L_x_45:
        /* <DEDUP_REMOVED lines=12> */
.L_x_48:
[----:B------:R-:W-:Y:S05]  /*59b0*/  BSYNC B1 ;  /* 0x0000000000017941 */ /* 0x000fea0003800000 */
.L_x_47:
        /* <DEDUP_REMOVED lines=12> */
.L_x_50:
[----:B------:R-:W-:Y:S05]  /*5a80*/  BSYNC B1 ;  /* 0x0000000000017941 */ /* 0x000fea0003800000 */
.L_x_49:
        /* <DEDUP_REMOVED lines=12> */
.L_x_52:
[----:B------:R-:W-:Y:S05]  /*5b50*/  BSYNC B1 ;  /* 0x0000000000017941 */ /* 0x000fea0003800000 */
.L_x_51:
        /* <DEDUP_REMOVED lines=12> */
.L_x_54:
[----:B------:R-:W-:Y:S05]  /*5c20*/  BSYNC B1 ;  /* 0x0000000000017941 */ /* 0x000fea0003800000 */
.L_x_53:
        /* <DEDUP_REMOVED lines=12> */
.L_x_56:
[----:B------:R-:W-:Y:S05]  /*5cf0*/  BSYNC B1 ;  /* 0x0000000000017941 */ /* 0x000fea0003800000 */
.L_x_55:
        /* <DEDUP_REMOVED lines=12> */
.L_x_58:
[----:B------:R-:W-:Y:S05]  /*5dc0*/  BSYNC B1 ;  /* 0x0000000000017941 */ /* 0x000fea0003800000 */
.L_x_57:
        /* <DEDUP_REMOVED lines=12> */
.L_x_60:
[----:B------:R-:W-:Y:S05]  /*5e90*/  BSYNC B1 ;  /* 0x0000000000017941 */ /* 0x000fea0003800000 */
.L_x_59:
        /* <DEDUP_REMOVED lines=12> */
.L_x_62:
[----:B------:R-:W-:Y:S05]  /*5f60*/  BSYNC B1 ;  /* 0x0000000000017941 */ /* 0x000fea0003800000 */
.L_x_61:
        /* <DEDUP_REMOVED lines=12> */
.L_x_64:
[----:B------:R-:W-:Y:S05]  /*6030*/  BSYNC B1 ;  /* 0x0000000000017941 */ /* 0x000fea0003800000 */
.L_x_63:
        /* <DEDUP_REMOVED lines=12> */
.L_x_66:
[----:B------:R-:W-:Y:S05]  /*6100*/  BSYNC B1 ;  /* 0x0000000000017941 */ /* 0x000fea0003800000 */
.L_x_65:
        /* <DEDUP_REMOVED lines=12> */
.L_x_68:
[----:B------:R-:W-:Y:S05]  /*61d0*/  BSYNC B1 ;  /* 0x0000000000017941 */ /* 0x000fea0003800000 */
.L_x_67:
        /* <DEDUP_REMOVED lines=12> */
.L_x_70:
[----:B------:R-:W-:Y:S05]  /*62a0*/  BSYNC B1 ;  /* 0x0000000000017941 */ /* 0x000fea0003800000 */
.L_x_69:
        /* <DEDUP_REMOVED lines=12> */
.L_x_72:
[----:B------:R-:W-:Y:S05]  /*6370*/  BSYNC B1 ;  /* 0x0000000000017941 */ /* 0x000fea0003800000 */
.L_x_71:
        /* <DEDUP_REMOVED lines=12> */
.L_x_74:
[----:B------:R-:W-:Y:S05]  /*6440*/  BSYNC B1 ;  /* 0x0000000000017941 */ /* 0x000fea0003800000 */
.L_x_73:
        /* <DEDUP_REMOVED lines=12> */
.L_x_76:
[----:B------:R-:W-:Y:S05]  /*6510*/  BSYNC B1 ;  /* 0x0000000000017941 */ /* 0x000fea0003800000 */
.L_x_75:
        /* <DEDUP_REMOVED lines=12> */
.L_x_78:
[----:B------:R-:W-:Y:S05]  /*65e0*/  BSYNC B1 ;  /* 0x0000000000017941 */ /* 0x000fea0003800000 */
.L_x_77:
        /* <DEDUP_REMOVED lines=12> */
.L_x_80:
[----:B------:R-:W-:Y:S05]  /*66b0*/  BSYNC B1 ;  /* 0x0000000000017941 */ /* 0x000fea0003800000 */
.L_x_79:
        /* <DEDUP_REMOVED lines=12> */
.L_x_82:
[----:B------:R-:W-:Y:S05]  /*6780*/  BSYNC B1 ;  /* 0x0000000000017941 */ /* 0x000fea0003800000 */
.L_x_81:
        /* <DEDUP_REMOVED lines=12> */
.L_x_84:
[----:B------:R-:W-:Y:S05]  /*6850*/  BSYNC B1 ;  /* 0x0000000000017941 */ /* 0x000fea0003800000 */
.L_x_83:
        /* <DEDUP_REMOVED lines=12> */
.L_x_86:
[----:B------:R-:W-:Y:S05]  /*6920*/  BSYNC B1 ;  /* 0x0000000000017941 */ /* 0x000fea0003800000 */
.L_x_85:
        /* <DEDUP_REMOVED lines=12> */
.L_x_88:
[----:B------:R-:W-:Y:S05]  /*69f0*/  BSYNC B1 ;  /* 0x0000000000017941 */ /* 0x000fea0003800000 */
.L_x_87:
        /* <DEDUP_REMOVED lines=12> */
.L_x_90:
[----:B------:R-:W-:Y:S05]  /*6ac0*/  BSYNC B1 ;  /* 0x0000000000017941 */ /* 0x000fea0003800000 */
.L_x_89:
        /* <DEDUP_REMOVED lines=12> */
.L_x_92:
[----:B------:R-:W-:Y:S05]  /*6b90*/  BSYNC B1 ;  /* 0x0000000000017941 */ /* 0x000fea0003800000 */
.L_x_91:
        /* <DEDUP_REMOVED lines=12> */
.L_x_94:
[----:B------:R-:W-:Y:S05]  /*6c60*/  BSYNC B1 ;  /* 0x0000000000017941 */ /* 0x000fea0003800000 */
.L_x_93:
        /* <DEDUP_REMOVED lines=12> */
.L_x_96:
[----:B------:R-:W-:Y:S05]  /*6d30*/  BSYNC B1 ;  /* 0x0000000000017941 */ /* 0x000fea0003800000 */
.L_x_95:
        /* <DEDUP_REMOVED lines=12> */
.L_x_98:
[----:B------:R-:W-:Y:S05]  /*6e00*/  BSYNC B1 ;  /* 0x0000000000017941 */ /* 0x000fea0003800000 */
.L_x_97:
        /* <DEDUP_REMOVED lines=12> */
.L_x_100:
[----:B------:R-:W-:Y:S05]  /*6ed0*/  BSYNC B1 ;  /* 0x0000000000017941 */ /* 0x000fea0003800000 */
.L_x_99:
        /* <DEDUP_REMOVED lines=12> */
.L_x_102:
[----:B------:R-:W-:Y:S05]  /*6fa0*/  BSYNC B1 ;  /* 0x0000000000017941 */ /* 0x000fea0003800000 */
.L_x_101:
        /* <DEDUP_REMOVED lines=12> */
.L_x_104:
[----:B------:R-:W-:Y:S05]  /*7070*/  BSYNC B1 ;  /* 0x0000000000017941 */ /* 0x000fea0003800000 */
.L_x_103:
        /* <DEDUP_REMOVED lines=12> */
.L_x_106:
[----:B------:R-:W-:Y:S05]  /*7140*/  BSYNC B1 ;  /* 0x0000000000017941 */ /* 0x000fea0003800000 */
.L_x_105:
        /* <DEDUP_REMOVED lines=12> */
.L_x_108:
[----:B------:R-:W-:Y:S05]  /*7210*/  BSYNC B1 ;  /* 0x0000000000017941 */ /* 0x000fea0003800000 */
.L_x_107:
        /* <DEDUP_REMOVED lines=12> */
.L_x_110:
[----:B------:R-:W-:Y:S05]  /*72e0*/  BSYNC B1 ;  /* 0x0000000000017941 */ /* 0x000fea0003800000 */
.L_x_109:
        /* <DEDUP_REMOVED lines=12> */
.L_x_112:
[----:B------:R-:W-:Y:S05]  /*73b0*/  BSYNC B1 ;  /* 0x0000000000017941 */ /* 0x000fea0003800000 */
.L_x_111:
        /* <DEDUP_REMOVED lines=12> */
.L_x_114:
[----:B------:R-:W-:Y:S05]  /*7480*/  BSYNC B1 ;  /* 0x0000000000017941 */ /* 0x000fea0003800000 */
.L_x_113:
        /* <DEDUP_REMOVED lines=12> */
.L_x_116:
[----:B------:R-:W-:Y:S05]  /*7550*/  BSYNC B1 ;  /* 0x0000000000017941 */ /* 0x000fea0003800000 */
.L_x_115:
        /* <DEDUP_REMOVED lines=12> */
.L_x_118:
[----:B------:R-:W-:Y:S05]  /*7620*/  BSYNC B1 ;  /* 0x0000000000017941 */ /* 0x000fea0003800000 */
.L_x_117:
        /* <DEDUP_REMOVED lines=12> */
.L_x_120:
[----:B------:R-:W-:Y:S05]  /*76f0*/  BSYNC B1 ;  /* 0x0000000000017941 */ /* 0x000fea0003800000 */
.L_x_119:
        /* <DEDUP_REMOVED lines=12> */
.L_x_122:
[----:B------:R-:W-:Y:S05]  /*77c0*/  BSYNC B1 ;  /* 0x0000000000017941 */ /* 0x000fea0003800000 */
.L_x_121:
        /* <DEDUP_REMOVED lines=12> */
.L_x_124:
[----:B------:R-:W-:Y:S05]  /*7890*/  BSYNC B1 ;  /* 0x0000000000017941 */ /* 0x000fea0003800000 */
.L_x_123:
        /* <DEDUP_REMOVED lines=12> */
.L_x_126:
[----:B------:R-:W-:Y:S05]  /*7960*/  BSYNC B1 ;  /* 0x0000000000017941 */ /* 0x000fea0003800000 */
.L_x_125:
        /* <DEDUP_REMOVED lines=12> */
.L_x_128:
[----:B------:R-:W-:Y:S05]  /*7a30*/  BSYNC B1 ;  /* 0x0000000000017941 */ /* 0x000fea0003800000 */
.L_x_127:
        /* <DEDUP_REMOVED lines=12> */
.L_x_130:
[----:B------:R-:W-:Y:S05]  /*7b00*/  BSYNC B1 ;  /* 0x0000000000017941 */ /* 0x000fea0003800000 */
.L_x_129:
        /* <DEDUP_REMOVED lines=12> */
.L_x_132:
[----:B------:R-:W-:Y:S05]  /*7bd0*/  BSYNC B1 ;  /* 0x0000000000017941 */ /* 0x000fea0003800000 */
.L_x_131:
        /* <DEDUP_REMOVED lines=12> */
.L_x_134:
[----:B------:R-:W-:Y:S05]  /*7ca0*/  BSYNC B1 ;  /* 0x0000000000017941 */ /* 0x000fea0003800000 */
.L_x_133:
        /* <DEDUP_REMOVED lines=12> */
.L_x_136:
[----:B------:R-:W-:Y:S05]  /*7d70*/  BSYNC B1 ;  /* 0x0000000000017941 */ /* 0x000fea0003800000 */
.L_x_135:
        /* <DEDUP_REMOVED lines=12> */
.L_x_138:
[----:B------:R-:W-:Y:S05]  /*7e40*/  BSYNC B1 ;  /* 0x0000000000017941 */ /* 0x000fea0003800000 */
.L_x_137:
        /* <DEDUP_REMOVED lines=12> */
.L_x_140:
[----:B------:R-:W-:Y:S05]  /*7f10*/  BSYNC B1 ;  /* 0x0000000000017941 */ /* 0x000fea0003800000 */
.L_x_139:
        /* <DEDUP_REMOVED lines=12> */
.L_x_142:
[----:B------:R-:W-:Y:S05]  /*7fe0*/  BSYNC B1 ;  /* 0x0000000000017941 */ /* 0x000fea0003800000 */
.L_x_141:
        /* <DEDUP_REMOVED lines=12> */
.L_x_144:
[----:B------:R-:W-:Y:S05]  /*80b0*/  BSYNC B1 ;  /* 0x0000000000017941 */ /* 0x000fea0003800000 */
.L_x_143:
        /* <DEDUP_REMOVED lines=12> */
.L_x_146:
[----:B------:R-:W-:Y:S05]  /*8180*/  BSYNC B1 ;  /* 0x0000000000017941 */ /* 0x000fea0003800000 */
.L_x_145:
        /* <DEDUP_REMOVED lines=12> */
.L_x_148:
[----:B------:R-:W-:Y:S05]  /*8250*/  BSYNC B1 ;  /* 0x0000000000017941 */ /* 0x000fea0003800000 */
.L_x_147:
        /* <DEDUP_REMOVED lines=12> */
.L_x_150:
[----:B------:R-:W-:Y:S05]  /*8320*/  BSYNC B1 ;  /* 0x0000000000017941 */ /* 0x000fea0003800000 */
.L_x_149:
        /* <DEDUP_REMOVED lines=12> */
.L_x_152:
[----:B------:R-:W-:Y:S05]  /*83f0*/  BSYNC B1 ;  /* 0x0000000000017941 */ /* 0x000fea0003800000 */
.L_x_151:
        /* <DEDUP_REMOVED lines=12> */
.L_x_154:
[----:B------:R-:W-:Y:S05]  /*84c0*/  BSYNC B1 ;  /* 0x0000000000017941 */ /* 0x000fea0003800000 */
.L_x_153:
        /* <DEDUP_REMOVED lines=12> */
.L_x_156:
[----:B------:R-:W-:Y:S05]  /*8590*/  BSYNC B1 ;  /* 0x0000000000017941 */ /* 0x000fea0003800000 */
.L_x_155:
        /* <DEDUP_REMOVED lines=12> */
.L_x_158:
[----:B------:R-:W-:Y:S05]  /*8660*/  BSYNC B1 ;  /* 0x0000000000017941 */ /* 0x000fea0003800000 */
.L_x_157:
        /* <DEDUP_REMOVED lines=12> */
.L_x_160:
[----:B------:R-:W-:Y:S05]  /*8730*/  BSYNC B1 ;  /* 0x0000000000017941 */ /* 0x000fea0003800000 */
.L_x_159:
        /* <DEDUP_REMOVED lines=12> */
.L_x_162:
[----:B------:R-:W-:Y:S05]  /*8800*/  BSYNC B1 ;  /* 0x0000000000017941 */ /* 0x000fea0003800000 */
.L_x_161:
        /* <DEDUP_REMOVED lines=12> */
.L_x_164:
[----:B------:R-:W-:Y:S05]  /*88d0*/  BSYNC B1 ;  /* 0x0000000000017941 */ /* 0x000fea0003800000 */
.L_x_163:
        /* <DEDUP_REMOVED lines=12> */
.L_x_166:
[----:B------:R-:W-:Y:S05]  /*89a0*/  BSYNC B1 ;  /* 0x0000000000017941 */ /* 0x000fea0003800000 */
.L_x_165:
        /* <DEDUP_REMOVED lines=12> */
.L_x_168:
[----:B------:R-:W-:Y:S05]  /*8a70*/  BSYNC B1 ;  /* 0x0000000000017941 */ /* 0x000fea0003800000 */
.L_x_167:
        /* <DEDUP_REMOVED lines=12> */
.L_x_170:
[----:B------:R-:W-:Y:S05]  /*8b40*/  BSYNC B1 ;  /* 0x0000000000017941 */ /* 0x000fea0003800000 */
.L_x_169:
        /* <DEDUP_REMOVED lines=12> */
.L_x_172:
[----:B------:R-:W-:Y:S05]  /*8c10*/  BSYNC B1 ;  /* 0x0000000000017941 */ /* 0x000fea0003800000 */
.L_x_171:
        /* <DEDUP_REMOVED lines=12> */
.L_x_174:
[----:B------:R-:W-:Y:S05]  /*8ce0*/  BSYNC B1 ;  /* 0x0000000000017941 */ /* 0x000fea0003800000 */
.L_x_173:
        /* <DEDUP_REMOVED lines=12> */
.L_x_176:
[----:B------:R-:W-:Y:S05]  /*8db0*/  BSYNC B1 ;  /* 0x0000000000017941 */ /* 0x000fea0003800000 */
.L_x_175:
        /* <DEDUP_REMOVED lines=12> */
.L_x_178:
[----:B------:R-:W-:Y:S05]  /*8e80*/  BSYNC B1 ;  /* 0x0000000000017941 */ /* 0x000fea0003800000 */
.L_x_177:
        /* <DEDUP_REMOVED lines=12> */
.L_x_180:
[----:B------:R-:W-:Y:S05]  /*8f50*/  BSYNC B1 ;  /* 0x0000000000017941 */ /* 0x000fea0003800000 */
.L_x_179:
        /* <DEDUP_REMOVED lines=12> */
.L_x_182:
[----:B------:R-:W-:Y:S05]  /*9020*/  BSYNC B1 ;  /* 0x0000000000017941 */ /* 0x000fea0003800000 */
.L_x_181:
        /* <DEDUP_REMOVED lines=12> */
.L_x_184:
[----:B------:R-:W-:Y:S05]  /*90f0*/  BSYNC B1 ;  /* 0x0000000000017941 */ /* 0x000fea0003800000 */
.L_x_183:
[----:B-----5:R-:W-:Y:S01]  /*9100*/  LOP3.LUT R32, R32, 0xff, RZ, 0xc0, !PT ;  /* 0x000000ff20207812 */ /* 0x020fe200078ec0ff */
[----:B------:R-:W-:Y:S01]  /*9110*/  BSSY B1, `(.L_x_185) ;  /* 0x000000b000017945 */ /* 0x000fe20003800000 */
[----:B------:R-:W-:Y:S02]  /*9120*/  ISETP.LT.OR P4, PT, R35, 0x99, !P0 ;  /* 0x000000992300780c */ /* 0x000fe40004781670 */
[----:B------:R-:W-:-:S05]  /*9130*/  F2FP.F16.E5M2.UNPACK_B R32, R32 ;  /* 0x00000020ff20723e */ /* 0x000fca00020004ff */
[----:B------:R-:W-:-:S05]  /*9140*/  HADD2.F32 R32, -RZ, R32.H0_H0 ;  /* 0x20000020ff207230 */ /* 0x000fca0000004100 */
[----:B------:R-:W-:-:S04]  /*9150*/  FMUL R32, R32, UR21 ;  /* 0x0000001520207c20 */ /* 0x000fc80008400000 */
[----:B------:R-:W-:Y:S01]  /*9160*/  FFMA R32, R23, UR20, R32 ;  /* 0x0000001417207c23 */ /* 0x000fe20008000020 */
[----:B------:R-:W-:-:S04]  /*9170*/  PRMT R23, RZ, 0x7610, R23 ;  /* 0x00007610ff177816 */ /* 0x000fc80000000017 */
[----:B-1----:R-:W-:-:S05]  /*9180*/  F2FP.SATFINITE.E5M2.F32.PACK_AB_MERGE_C R33, RZ, R32, RZ ;  /* 0x00000020ff21723e */ /* 0x002fca00048060ff */
[----:B------:R1:W-:Y:S01]  /*9190*/  @!P2 STG.E.U8 desc[UR18][R26.64+0x91], R33 ;  /* 0x000091211a00a986 */ /* 0x0003e2000c101112 */
[----:B------:R-:W-:Y:S05]  /*91a0*/  @P4 BRA `(.L_x_186) ;  /* 0x0000000000044947 */ /* 0x000fea0003800000 */
[----:B------:R0:W5:Y:S02]  /*91b0*/  LDG.E.U8 R23, desc[UR18][R28.64+0x98] ;  /* 0x000098121c177981 */ /* 0x000164000c1e1100 */
.L_x_186:
[----:B------:R-:W-:Y:S05]  /*91c0*/  BSYNC B1 ;  /* 0x0000000000017941 */ /* 0x000fea0003800000 */
.L_x_185:
        /* <DEDUP_REMOVED lines=8> */
[----:B------:R-:W-:-:S05]  /*9250*/  F2FP.SATFINITE.E5M2.F32.PACK_AB_MERGE_C R23, RZ, R23, RZ ;  /* 0x00000017ff17723e */ /* 0x000fca00048060ff */
[----:B------:R0:W-:Y:S01]  /*9260*/  @!P4 STG.E.U8 desc[UR18][R24.64+0x98], R23 ;  /* 0x000098171800c986 */ /* 0x0001e2000c101112 */
[----:B------:R-:W-:Y:S05]  /*9270*/  @P2 BRA `(.L_x_188) ;  /* 0x0000000000042947 */ /* 0x000fea0003800000 */
[----:B------:R0:W5:Y:S02]  /*9280*/  LDG.E.U8 R22, desc[UR18][R28.64+0x99] ;  /* 0x000099121c167981 */ /* 0x000164000c1e1100 */
.L_x_188:
[----:B------:R-:W-:Y:S05]  /*9290*/  BSYNC B1 ;  /* 0x0000000000017941 */ /* 0x000fea0003800000 */
.L_x_187:
        /* <DEDUP_REMOVED lines=8> */
[----:B0-----:R-:W-:-:S05]  /*9320*/  F2FP.SATFINITE.E5M2.F32.PACK_AB_MERGE_C R23, RZ, R22, RZ ;  /* 0x00000016ff17723e */ /* 0x001fca00048060ff */
[----:B------:R0:W-:Y:S01]  /*9330*/  @!P2 STG.E.U8 desc[UR18][R24.64+0x99], R23 ;  /* 0x000099171800a986 */ /* 0x0001e2000c101112 */
[----:B------:R-:W-:Y:S05]  /*9340*/  @P4 BRA `(.L_x_190) ;  /* 0x0000000000044947 */ /* 0x000fea0003800000 */
[----:B------:R0:W5:Y:S02]  /*9350*/  LDG.E.U8 R21, desc[UR18][R30.64+0x98] ;  /* 0x000098121e157981 */ /* 0x000164000c1e1100 */
.L_x_190:
[----:B------:R-:W-:Y:S05]  /*9360*/  BSYNC B1 ;  /* 0x0000000000017941 */ /* 0x000fea0003800000 */
.L_x_189:
        /* <DEDUP_REMOVED lines=12> */
.L_x_192:
[----:B------:R-:W-:Y:S05]  /*9430*/  BSYNC B1 ;  /* 0x0000000000017941 */ /* 0x000fea0003800000 */
.L_x_191:
        /* <DEDUP_REMOVED lines=12> */
.L_x_194:
[----:B------:R-:W-:Y:S05]  /*9500*/  BSYNC B1 ;  /* 0x0000000000017941 */ /* 0x000fea0003800000 */
.L_x_193:
        /* <DEDUP_REMOVED lines=12> */
.L_x_196:
[----:B------:R-:W-:Y:S05]  /*95d0*/  BSYNC B1 ;  /* 0x0000000000017941 */ /* 0x000fea0003800000 */
.L_x_195:
        /* <DEDUP_REMOVED lines=12> */
.L_x_198:
[----:B------:R-:W-:Y:S05]  /*96a0*/  BSYNC B1 ;  /* 0x0000000000017941 */ /* 0x000fea0003800000 */
.L_x_197:
        /* <DEDUP_REMOVED lines=12> */
.L_x_200:
[----:B------:R-:W-:Y:S05]  /*9770*/  BSYNC B1 ;  /* 0x0000000000017941 */ /* 0x000fea0003800000 */
.L_x_199:
        /* <DEDUP_REMOVED lines=12> */
.L_x_202:
[----:B------:R-:W-:Y:S05]  /*9840*/  BSYNC B1 ;  /* 0x0000000000017941 */ /* 0x000fea0003800000 */
.L_x_201:
        /* <DEDUP_REMOVED lines=12> */
.L_x_204:
[----:B------:R-:W-:Y:S05]  /*9910*/  BSYNC B1 ;  /* 0x0000000000017941 */ /* 0x000fea0003800000 */
.L_x_203:
        /* <DEDUP_REMOVED lines=12> */
.L_x_206:
[----:B------:R-:W-:Y:S05]  /*99e0*/  BSYNC B1 ;  /* 0x0000000000017941 */ /* 0x000fea0003800000 */
.L_x_205:
        /* <DEDUP_REMOVED lines=12> */
.L_x_208:
[----:B------:R-:W-:Y:S05]  /*9ab0*/  BSYNC B1 ;  /* 0x0000000000017941 */ /* 0x000fea0003800000 */
.L_x_207:
        /* <DEDUP_REMOVED lines=12> */
.L_x_210:
[----:B------:R-:W-:Y:S05]  /*9b80*/  BSYNC B1 ;  /* 0x0000000000017941 */ /* 0x000fea0003800000 */
.L_x_209:
        /* <DEDUP_REMOVED lines=12> */
.L_x_212:
[----:B------:R-:W-:Y:S05]  /*9c50*/  BSYNC B1 ;  /* 0x0000000000017941 */ /* 0x000fea0003800000 */
.L_x_211:
        /* <DEDUP_REMOVED lines=12> */
.L_x_214:
[----:B------:R-:W-:Y:S05]  /*9d20*/  BSYNC B1 ;  /* 0x0000000000017941 */ /* 0x000fea0003800000 */
.L_x_213:
        /* <DEDUP_REMOVED lines=12> */
.L_x_216:
[----:B------:R-:W-:Y:S05]  /*9df0*/  BSYNC B1 ;  /* 0x0000000000017941 */ /* 0x000fea0003800000 */
.L_x_215:
        /* <DEDUP_REMOVED lines=12> */
.L_x_218:
[----:B------:R-:W-:Y:S05]  /*9ec0*/  BSYNC B1 ;  /* 0x0000000000017941 */ /* 0x000fea0003800000 */
.L_x_217:
        /* <DEDUP_REMOVED lines=12> */
.L_x_220:
[----:B------:R-:W-:Y:S05]  /*9f90*/  BSYNC B1 ;  /* 0x0000000000017941 */ /* 0x000fea0003800000 */
.L_x_219:
        /* <DEDUP_REMOVED lines=12> */
.L_x_222:
[----:B------:R-:W-:Y:S05]  /*a060*/  BSYNC B1 ;  /* 0x0000000000017941 */ /* 0x000fea0003800000 */
.L_x_221:
        /* <DEDUP_REMOVED lines=12> */
.L_x_224:
[----:B------:R-:W-:Y:S05]  /*a130*/  BSYNC B1 ;  /* 0x0000000000017941 */ /* 0x000fea0003800000 */
.L_x_223:
        /* <DEDUP_REMOVED lines=12> */
.L_x_226:
[----:B------:R-:W-:Y:S05]  /*a200*/  BSYNC B1 ;  /* 0x0000000000017941 */ /* 0x000fea0003800000 */
.L_x_225:
        /* <DEDUP_REMOVED lines=12> */
.L_x_228:
[----:B------:R-:W-:Y:S05]  /*a2d0*/  BSYNC B1 ;  /* 0x0000000000017941 */ /* 0x000fea0003800000 */
.L_x_227:
[----:B-----5:R-:W-:Y:S01]  /*a2e0*/  LOP3.LUT R2, R2, 0xff, RZ, 0xc0, !PT ;  /* 0x000000ff02027812 */ /* 0x020fe200078ec0ff */
[----:B------:R-:W-:Y:S01]  /*a2f0*/  BSSY B1, `(.L_x_229) ;  /* 0x000000b000017945 */ /* 0x000fe20003800000 */
[----:B------:R-:W-:Y:S02]  /*a300*/  ISETP.LT.OR P4, PT, R35, 0xc1, !P1 ;  /* 0x000000c12300780c */ /* 0x000fe40004f81670 */
[----:B------:R-:W-:-:S05]  /*a310*/  F2FP.F16.E5M2.UNPACK_B R2, R2 ;  /* 0x00000002ff02723e */ /* 0x000fca00020004ff */
[----:B------:R-:W-:-:S05]  /*a320*/  HADD2.F32 R2, -RZ, R2.H0_H0 ;  /* 0x20000002ff027230 */ /* 0x000fca0000004100 */
[----:B0-----:R-:W-:-:S04]  /*a330*/  FMUL R3, R2, UR21 ;  /* 0x0000001502037c20 */ /* 0x001fc80008400000 */
[----:B------:R-:W-:Y:S01]  /*a340*/  FFMA R3, R0, UR20, R3 ;  /* 0x0000001400037c23 */ /* 0x000fe20008000003 */
[----:B------:R-:W-:-:S04]  /*a350*/  PRMT R0, RZ, 0x7610, R0 ;  /* 0x00007610ff007816 */ /* 0x000fc80000000000 */
[----:B------:R-:W-:-:S05]  /*a360*/  F2FP.SATFINITE.E5M2.F32.PACK_AB_MERGE_C R3, RZ, R3, RZ ;  /* 0x00000003ff03723e */ /* 0x000fca00048060ff */
[----:B------:R0:W-:Y:S01]  /*a370*/  @!P2 STG.E.U8 desc[UR18][R24.64+0xc1], R3 ;  /* 0x0000c1031800a986 */ /* 0x0001e2000c101112 */
[----:B------:R-:W-:Y:S05]  /*a380*/  @P4 BRA `(.L_x_230) ;  /* 0x0000000000044947 */ /* 0x000fea0003800000 */
[----:B------:R0:W5:Y:S02]  /*a390*/  LDG.E.U8 R0, desc[UR18][R30.64+0xc0] ;  /* 0x0000c0121e007981 */ /* 0x000164000c1e1100 */
.L_x_230:
[----:B------:R-:W-:Y:S05]  /*a3a0*/  BSYNC B1 ;  /* 0x0000000000017941 */ /* 0x000fea0003800000 */
.L_x_229:
[----:B------:R-:W2:Y:S01]  /*a3b0*/  LDL.LU R2, [R1] ;  /* 0x0000000001027983 */ /* 0x000ea20000300800 */
[----:B-----5:R-:W-:Y:S01]  /*a3c0*/  LOP3.LUT R0, R0, 0xff, RZ, 0xc0, !PT ;  /* 0x000000ff00007812 */ /* 0x020fe200078ec0ff */
[----:B------:R-:W-:Y:S01]  /*a3d0*/  BSSY B1, `(.L_x_231) ;  /* 0x000000b000017945 */ /* 0x000fe20003800000 */
[----:B------:R-:W-:Y:S02]  /*a3e0*/  ISETP.LT.OR P2, PT, R35, 0xc2, !P1 ;  /* 0x000000c22300780c */ /* 0x000fe40004f41670 */
[----:B------:R-:W-:-:S05]  /*a3f0*/  F2FP.F16.E5M2.UNPACK_B R0, R0 ;  /* 0x00000000ff00723e */ /* 0x000fca00020004ff */
[----:B------:R-:W-:-:S05]  /*a400*/  HADD2.F32 R0, -RZ, R0.H0_H0 ;  /* 0x20000000ff007230 */ /* 0x000fca0000004100 */
[----:B------:R-:W-:-:S04]  /*a410*/  FMUL R0, R0, UR21 ;  /* 0x0000001500007c20 */ /* 0x000fc80008400000 */
[----:B--2---:R-:W-:-:S05]  /*a420*/  FFMA R0, R2, UR20, R0 ;  /* 0x0000001402007c23 */ /* 0x004fca0008000000 */
[----:B0-----:R-:W-:Y:S02]  /*a430*/  F2FP.SATFINITE.E5M2.F32.PACK_AB_MERGE_C R3, RZ, R0, RZ ;  /* 0x00000000ff03723e */ /* 0x001fe400048060ff */
[----:B------:R-:W-:-:S03]  /*a440*/  PRMT R0, RZ, 0x7610, R0 ;  /* 0x00007610ff007816 */ /* 0x000fc60000000000 */
[----:B------:R0:W-:Y:S01]  /*a450*/  @!P4 STG.E.U8 desc[UR18][R26.64+0xc0], R3 ;  /* 0x0000c0031a00c986 */ /* 0x0001e2000c101112 */
[----:B------:R-:W-:Y:S05]  /*a460*/  @P2 BRA `(.L_x_232) ;  /* 0x0000000000042947 */ /* 0x000fea0003800000 */
[----:B------:R2:W5:Y:S02]  /*a470*/  LDG.E.U8 R0, desc[UR18][R30.64+0xc1] ;  /* 0x0000c1121e007981 */ /* 0x000564000c1e1100 */
.L_x_232:
[----:B------:R-:W-:Y:S05]  /*a480*/  BSYNC B1 ;  /* 0x0000000000017941 */ /* 0x000fea0003800000 */
.L_x_231:
[----:B------:R-:W3:Y:S01]  /*a490*/  LDL.LU R2, [R1+0x4] ;  /* 0x0000040001027983 */ /* 0x000ee20000300800 */
[----:B-----5:R-:W-:Y:S01]  /*a4a0*/  LOP3.LUT R0, R0, 0xff, RZ, 0xc0, !PT ;  /* 0x000000ff00007812 */ /* 0x020fe200078ec0ff */
[----:B------:R-:W-:Y:S01]  /*a4b0*/  BSSY B1, `(.L_x_233) ;  /* 0x000000b000017945 */ /* 0x000fe20003800000 */
[----:B------:R-:W-:Y:S02]  /*a4c0*/  ISETP.LT.OR P4, PT, R35, 0xc9, !P0 ;  /* 0x000000c92300780c */ /* 0x000fe40004781670 */
[----:B------:R-:W-:-:S05]  /*a4d0*/  F2FP.F16.E5M2.UNPACK_B R0, R0 ;  /* 0x00000000ff00723e */ /* 0x000fca00020004ff */
[----:B------:R-:W-:-:S05]  /*a4e0*/  HADD2.F32 R0, -RZ, R0.H0_H0 ;  /* 0x20000000ff007230 */ /* 0x000fca0000004100 */
[----:B------:R-:W-:-:S04]  /*a4f0*/  FMUL R0, R0, UR21 ;  /* 0x0000001500007c20 */ /* 0x000fc80008400000 */
[----:B---3--:R-:W-:-:S05]  /*a500*/  FFMA R0, R2, UR20, R0 ;  /* 0x0000001402007c23 */ /* 0x008fca0008000000 */
[----:B0-----:R-:W-:Y:S02]  /*a510*/  F2FP.SATFINITE.E5M2.F32.PACK_AB_MERGE_C R3, RZ, R0, RZ ;  /* 0x00000000ff03723e */ /* 0x001fe400048060ff */
[----:B------:R-:W-:-:S03]  /*a520*/  PRMT R0, RZ, 0x7610, R0 ;  /* 0x00007610ff007816 */ /* 0x000fc60000000000 */
[----:B------:R0:W-:Y:S01]  /*a530*/  @!P2 STG.E.U8 desc[UR18][R26.64+0xc1], R3 ;  /* 0x0000c1031a00a986 */ /* 0x0001e2000c101112 */
[----:B------:R-:W-:Y:S05]  /*a540*/  @P4 BRA `(.L_x_234) ;  /* 0x0000000000044947 */ /* 0x000fea0003800000 */
[----:B------:R3:W5:Y:S02]  /*a550*/  LDG.E.U8 R0, desc[UR18][R28.64+0xc8] ;  /* 0x0000c8121c007981 */ /* 0x000764000c1e1100 */
.L_x_234:
[----:B------:R-:W-:Y:S05]  /*a560*/  BSYNC B1 ;  /* 0x0000000000017941 */ /* 0x000fea0003800000 */
.L_x_233:
[----:B------:R-:W2:Y:S01]  /*a570*/  LDL.LU R2, [R1+0x8] ;  /* 0x0000080001027983 */ /* 0x000ea20000300800 */
        /* <DEDUP_REMOVED lines=12> */
.L_x_236:
[----:B------:R-:W-:Y:S05]  /*a640*/  BSYNC B1 ;  /* 0x0000000000017941 */ /* 0x000fea0003800000 */
.L_x_235:
        /* <DEDUP_REMOVED lines=13> */
.L_x_238:
[----:B------:R-:W-:Y:S05]  /*a720*/  BSYNC B1 ;  /* 0x0000000000017941 */ /* 0x000fea0003800000 */
.L_x_237:
        /* <DEDUP_REMOVED lines=13> */
.L_x_240:
[----:B------:R-:W-:Y:S05]  /*a800*/  BSYNC B1 ;  /* 0x0000000000017941 */ /* 0x000fea0003800000 */
.L_x_239:
        /* <DEDUP_REMOVED lines=13> */
.L_x_242:
[----:B------:R-:W-:Y:S05]  /*a8e0*/  BSYNC B1 ;  /* 0x0000000000017941 */ /* 0x000fea0003800000 */
.L_x_241:
        /* <DEDUP_REMOVED lines=13> */
.L_x_244:
[----:B------:R-:W-:Y:S05]  /*a9c0*/  BSYNC B1 ;  /* 0x0000000000017941 */ /* 0x000fea0003800000 */
.L_x_243:
        /* <DEDUP_REMOVED lines=13> */
.L_x_246:
[----:B------:R-:W-:Y:S05]  /*aaa0*/  BSYNC B1 ;  /* 0x0000000000017941 */ /* 0x000fea0003800000 */
.L_x_245:
        /* <DEDUP_REMOVED lines=13> */
.L_x_248:
[----:B------:R-:W-:Y:S05]  /*ab80*/  BSYNC B1 ;  /* 0x0000000000017941 */ /* 0x000fea0003800000 */
.L_x_247:
        /* <DEDUP_REMOVED lines=13> */
.L_x_250:
[----:B------:R-:W-:Y:S05]  /*ac60*/  BSYNC B1 ;  /* 0x0000000000017941 */ /* 0x000fea0003800000 */
.L_x_249:
        /* <DEDUP_REMOVED lines=13> */
.L_x_252:
[----:B------:R-:W-:Y:S05]  /*ad40*/  BSYNC B1 ;  /* 0x0000000000017941 */ /* 0x000fea0003800000 */
.L_x_251:
        /* <DEDUP_REMOVED lines=13> */
.L_x_254:
[----:B------:R-:W-:Y:S05]  /*ae20*/  BSYNC B1 ;  /* 0x0000000000017941 */ /* 0x000fea0003800000 */
.L_x_253:
        /* <DEDUP_REMOVED lines=13> */
.L_x_256:
[----:B------:R-:W-:Y:S05]  /*af00*/  BSYNC B1 ;  /* 0x0000000000017941 */ /* 0x000fea0003800000 */
.L_x_255:
        /* <DEDUP_REMOVED lines=13> */
.L_x_258:
[----:B------:R-:W-:Y:S05]  /*afe0*/  BSYNC B1 ;  /* 0x0000000000017941 */ /* 0x000fea0003800000 */
.L_x_257:
        /* <DEDUP_REMOVED lines=13> */
.L_x_260:
[----:B------:R-:W-:Y:S05]  /*b0c0*/  BSYNC B1 ;  /* 0x0000000000017941 */ /* 0x000fea0003800000 */
.L_x_259:
        /* <DEDUP_REMOVED lines=13> */
.L_x_262:
[----:B------:R-:W-:Y:S05]  /*b1a0*/  BSYNC B1 ;  /* 0x0000000000017941 */ /* 0x000fea0003800000 */
.L_x_261:
        /* <DEDUP_REMOVED lines=13> */
.L_x_264:
[----:B------:R-:W-:Y:S05]  /*b280*/  BSYNC B1 ;  /* 0x0000000000017941 */ /* 0x000fea0003800000 */
.L_x_263:
        /* <DEDUP_REMOVED lines=13> */
.L_x_266:
[----:B------:R-:W-:Y:S05]  /*b360*/  BSYNC B1 ;  /* 0x0000000000017941 */ /* 0x000fea0003800000 */
.L_x_265:
        /* <DEDUP_REMOVED lines=13> */
.L_x_268:
[----:B------:R-:W-:Y:S05]  /*b440*/  BSYNC B1 ;  /* 0x0000000000017941 */ /* 0x000fea0003800000 */
.L_x_267:
        /* <DEDUP_REMOVED lines=13> */
.L_x_270:
[----:B------:R-:W-:Y:S05]  /*b520*/  BSYNC B1 ;  /* 0x0000000000017941 */ /* 0x000fea0003800000 */
.L_x_269:
        /* <DEDUP_REMOVED lines=13> */
.L_x_272:
[----:B------:R-:W-:Y:S05]  /*b600*/  BSYNC B1 ;  /* 0x0000000000017941 */ /* 0x000fea0003800000 */
.L_x_271:
        /* <DEDUP_REMOVED lines=13> */
.L_x_274:
[----:B------:R-:W-:Y:S05]  /*b6e0*/  BSYNC B1 ;  /* 0x0000000000017941 */ /* 0x000fea0003800000 */
.L_x_273:
        /* <DEDUP_REMOVED lines=13> */
.L_x_276:
[----:B------:R-:W-:Y:S05]  /*b7c0*/  BSYNC B1 ;  /* 0x0000000000017941 */ /* 0x000fea0003800000 */
.L_x_275:
        /* <DEDUP_REMOVED lines=13> */
.L_x_278:
[----:B------:R-:W-:Y:S05]  /*b8a0*/  BSYNC B1 ;  /* 0x0000000000017941 */ /* 0x000fea0003800000 */
.L_x_277:
        /* <DEDUP_REMOVED lines=13> */
.L_x_280:
[----:B------:R-:W-:Y:S05]  /*b980*/  BSYNC B1 ;  /* 0x0000000000017941 */ /* 0x000fea0003800000 */
.L_x_279:
        /* <DEDUP_REMOVED lines=13> */
.L_x_282:
[----:B------:R-:W-:Y:S05]  /*ba60*/  BSYNC B1 ;  /* 0x0000000000017941 */ /* 0x000fea0003800000 */
.L_x_281:
        /* <DEDUP_REMOVED lines=13> */
.L_x_284:
[----:B------:R-:W-:Y:S05]  /*bb40*/  BSYNC B1 ;  /* 0x0000000000017941 */ /* 0x000fea0003800000 */
.L_x_283:
        /* <DEDUP_REMOVED lines=13> */
.L_x_286:
[----:B------:R-:W-:Y:S05]  /*bc20*/  BSYNC B1 ;  /* 0x0000000000017941 */ /* 0x000fea0003800000 */
.L_x_285:
        /* <DEDUP_REMOVED lines=13> */
.L_x_288:
[----:B------:R-:W-:Y:S05]  /*bd00*/  BSYNC B1 ;  /* 0x0000000000017941 */ /* 0x000fea0003800000 */
.L_x_287:
[----:B------:R-:W-:Y:S05]  /*bd10*/  @P1 BRA `(.L_x_289) ;  /* 0x0000002000a41947 */ /* 0x000fea0003800000 */
[----:B------:R-:W2:Y:S01]  /*bd20*/  LDL.LU R2, [R1+0x74] ;  /* 0x0000740001027983 */ /* 0x000ea20000300800 */
[----:B-----5:R-:W-:-:S04]  /*bd30*/  LOP3.LUT R0, R0, 0xff, RZ, 0xc0, !PT ;  /* 0x000000ff00007812 */ /* 0x020fc800078ec0ff */
[----:B------:R-:W-:-:S05]  /*bd40*/  F2FP.F16.E5M2.UNPACK_B R0, R0 ;  /* 0x00000000ff00723e */ /* 0x000fca00020004ff */
[----:B------:R-:W-:-:S05]  /*bd50*/  HADD2.F32 R0, -RZ, R0.H0_H0 ;  /* 0x20000000ff007230 */ /* 0x000fca0000004100 */
[----:B------:R-:W-:-:S04]  /*bd60*/  FMUL R0, R0, UR21 ;  /* 0x0000001500007c20 */ /* 0x000fc80008400000 */
[----:B--2---:R-:W-:-:S05]  /*bd70*/  FFMA R0, R2, UR20, R0 ;  /* 0x0000001402007c23 */ /* 0x004fca0008000000 */
[----:B0-----:R-:W-:-:S05]  /*bd80*/  F2FP.SATFINITE.E5M2.F32.PACK_AB_MERGE_C R3, RZ, R0, RZ ;  /* 0x00000000ff03723e */ /* 0x001fca00048060ff */
[----:B------:R0:W-:Y:S01]  /*bd90*/  STG.E.U8 desc[UR18][R26.64+0xf9], R3 ;  /* 0x0000f9031a007986 */ /* 0x0001e2000c101112 */
[----:B------:R-:W-:Y:S05]  /*bda0*/  BRA `(.L_x_289) ;  /* 0x0000002000807947 */ /* 0x000fea0003800000 */
.L_x_32:
[----:B------:R-:W-:Y:S01]  /*bdb0*/  ISETP.GE.AND P1, PT, R38, 0x1, PT ;  /* 0x000000012600780c */ /* 0x000fe20003f26270 */
[----:B------:R-:W-:Y:S01]  /*bdc0*/  FMUL R226, R226, UR20 ;  /* 0x00000014e2e27c20 */ /* 0x000fe20008400000 */
[----:B------:R-:W2:Y:S01]  /*bdd0*/  LDL.LU R227, [R1+0x10] ;  /* 0x0000100001e37983 */ /* 0x000ea20000300800 */
[----:B------:R-:W-:Y:S01]  /*bde0*/  ISETP.GE.AND P0, PT, R38, 0x9, PT ;  /* 0x000000092600780c */ /* 0x000fe20003f06270 */
[----:B------:R-:W-:Y:S01]  /*bdf0*/  FMUL R225, R225, UR20 ;  /* 0x00000014e1e17c20 */ /* 0x000fe20008400000 */
[C---:B------:R-:W-:Y:S02]  /*be00*/  ISETP.LT.OR P4, PT, R35.reuse, 0x1, !P1 ;  /* 0x000000012300780c */ /* 0x040fe40004f81670 */
[C---:B------:R-:W-:Y:S02]  /*be10*/  ISETP.LT.OR P5, PT, R35.reuse, 0x2, !P1 ;  /* 0x000000022300780c */ /* 0x040fe40004fa1670 */
[----:B------:R-:W-:Y:S02]  /*be20*/  F2FP.SATFINITE.E5M2.F32.PACK_AB_MERGE_C R29, RZ, R226, RZ ;  /* 0x000000e2ff1d723e */ /* 0x000fe400048060ff */
[C---:B------:R-:W-:Y:S01]  /*be30*/  ISETP.LT.OR P2, PT, R35.reuse, 0x1, !P0 ;  /* 0x000000012300780c */ /* 0x040fe20004741670 */
[----:B------:R-:W-:Y:S01]  /*be40*/  FMUL R224, R224, UR20 ;  /* 0x00000014e0e07c20 */ /* 0x000fe20008400000 */
[----:B------:R-:W-:Y:S01]  /*be50*/  ISETP.LT.OR P6, PT, R35, 0xa, !P1 ;  /* 0x0000000a2300780c */ /* 0x000fe20004fc1670 */
[----:B------:R-:W-:Y:S01]  /*be60*/  FMUL R223, R223, UR20 ;  /* 0x00000014dfdf7c20 */ /* 0x000fe20008400000 */
[----:B------:R-:W-:Y:S01]  /*be70*/  F2FP.SATFINITE.E5M2.F32.PACK_AB_MERGE_C R225, RZ, R225, RZ ;  /* 0x000000e1ffe1723e */ /* 0x000fe200048060ff */
[----:B------:R-:W-:Y:S01]  /*be80*/  FMUL R221, R221, UR20 ;  /* 0x00000014dddd7c20 */ /* 0x000fe20008400000 */
[----:B------:R-:W-:Y:S01]  /*be90*/  FMUL R222, R222, UR20 ;  /* 0x00000014dede7c20 */ /* 0x000fe20008400000 */
[----:B------:R0:W-:Y:S01]  /*bea0*/  @!P4 STG.E.U8 desc[UR18][R24.64], R29 ;  /* 0x0000001d1800c986 */ /* 0x0001e2000c101112 */
[----:B------:R-:W-:-:S02]  /*beb0*/  ISETP.LT.OR P4, PT, R35, 0x2, !P0 ;  /* 0x000000022300780c */ /* 0x000fc40004781670 */
[----:B------:R-:W-:Y:S01]  /*bec0*/  F2FP.SATFINITE.E5M2.F32.PACK_AB_MERGE_C R31, RZ, R224, RZ ;  /* 0x000000e0ff1f723e */ /* 0x000fe200048060ff */
[----:B------:R1:W-:Y:S01]  /*bed0*/  @!P5 STG.E.U8 desc[UR18][R24.64+0x1], R225 ;  /* 0x000001e11800d986 */ /* 0x0003e2000c101112 */
[C---:B------:R-:W-:Y:S02]  /*bee0*/  ISETP.LT.OR P5, PT, R35.reuse, 0x9, !P1 ;  /* 0x000000092300780c */ /* 0x040fe40004fa1670 */
[----:B------:R-:W-:Y:S01]  /*bef0*/  F2FP.SATFINITE.E5M2.F32.PACK_AB_MERGE_C R223, RZ, R223, RZ ;  /* 0x000000dfffdf723e */ /* 0x000fe200048060ff */
[----:B------:R-:W-:Y:S01]  /*bf00*/  FMUL R220, R220, UR20 ;  /* 0x00000014dcdc7c20 */ /* 0x000fe20008400000 */
[----:B------:R-:W-:Y:S01]  /*bf10*/  F2FP.SATFINITE.E5M2.F32.PACK_AB_MERGE_C R221, RZ, R221, RZ ;  /* 0x000000ddffdd723e */ /* 0x000fe200048060ff */
[----:B------:R-:W-:Y:S01]  /*bf20*/  @!P2 STG.E.U8 desc[UR18][R26.64], R31 ;  /* 0x0000001f1a00a986 */ /* 0x000fe2000c101112 */
[----:B------:R-:W-:-:S03]  /*bf30*/  ISETP.LT.OR P2, PT, R35, 0x9, !P0 ;  /* 0x000000092300780c */ /* 0x000fc60004741670 */
[----:B------:R-:W-:Y:S01]  /*bf40*/  @!P4 STG.E.U8 desc[UR18][R26.64+0x1], R223 ;  /* 0x000001df1a00c986 */ /* 0x000fe2000c101112 */
[----:B------:R-:W-:-:S03]  /*bf50*/  ISETP.LT.OR P4, PT, R35, 0xa, !P0 ;  /* 0x0000000a2300780c */ /* 0x000fc60004781670 */
[----:B------:R-:W-:Y:S01]  /*bf60*/  @!P6 STG.E.U8 desc[UR18][R24.64+0x9], R221 ;  /* 0x000009dd1800e986 */ /* 0x000fe2000c101112 */
[----:B------:R-:W-:Y:S01]  /*bf70*/  ISETP.LT.OR P6, PT, R35, 0x12, !P1 ;  /* 0x000000122300780c */ /* 0x000fe20004fc1670 */
[----:B------:R-:W-:Y:S01]  /*bf80*/  FMUL R219, R219, UR20 ;  /* 0x00000014dbdb7c20 */ /* 0x000fe20008400000 */
[----:B0-----:R-:W-:Y:S01]  /*bf90*/  F2FP.SATFINITE.E5M2.F32.PACK_AB_MERGE_C R29, RZ, R222, RZ ;  /* 0x000000deff1d723e */ /* 0x001fe200048060ff */
[----:B------:R-:W-:Y:S01]  /*bfa0*/  FMUL R217, R217, UR20 ;  /* 0x00000014d9d97c20 */ /* 0x000fe20008400000 */
[----:B------:R-:W3:Y:S01]  /*bfb0*/  LDL.LU R226, [R1+0xc] ;  /* 0x00000c0001e27983 */ /* 0x000ee20000300800 */
[----:B------:R-:W-:Y:S02]  /*bfc0*/  F2FP.SATFINITE.E5M2.F32.PACK_AB_MERGE_C R33, RZ, R220, RZ ;  /* 0x000000dcff21723e */ /* 0x000fe400048060ff */
[----:B------:R-:W-:Y:S01]  /*bfd0*/  F2FP.SATFINITE.E5M2.F32.PACK_AB_MERGE_C R219, RZ, R219, RZ ;  /* 0x000000dbffdb723e */ /* 0x000fe200048060ff */
[----:B------:R0:W-:Y:S01]  /*bfe0*/  @!P5 STG.E.U8 desc[UR18][R24.64+0x8], R29 ;  /* 0x0000081d1800d986 */ /* 0x0001e2000c101112 */
[----:B------:R-:W-:-:S02]  /*bff0*/  ISETP.LT.OR P5, PT, R35, 0x11, !P1 ;  /* 0x000000112300780c */ /* 0x000fc40004fa1670 */
[----:B------:R-:W-:Y:S01]  /*c000*/  F2FP.SATFINITE.E5M2.F32.PACK_AB_MERGE_C R217, RZ, R217, RZ ;  /* 0x000000d9ffd9723e */ /* 0x000fe200048060ff */
[----:B-1----:R-:W4:Y:S01]  /*c010*/  LDL.LU R225, [R1+0x8] ;  /* 0x0000080001e17983 */ /* 0x002f220000300800 */
[----:B------:R-:W-:-:S03]  /*c020*/  FMUL R218, R218, UR20 ;  /* 0x00000014dada7c20 */ /* 0x000fc60008400000 */
[----:B------:R-:W3:Y:S04]  /*c030*/  LDL.LU R224, [R1+0x4] ;  /* 0x0000040001e07983 */ /* 0x000ee80000300800 */
[----:B------:R-:W4:Y:S01]  /*c040*/  LDL.LU R222, [R1] ;  /* 0x0000000001de7983 */ /* 0x000f220000300800 */
[----:B0-----:R-:W-:Y:S01]  /*c050*/  F2FP.SATFINITE.E5M2.F32.PACK_AB_MERGE_C R29, RZ, R218, RZ ;  /* 0x000000daff1d723e */ /* 0x001fe200048060ff */
[----:B------:R-:W-:Y:S01]  /*c060*/  FMUL R216, R216, UR20 ;  /* 0x00000014d8d87c20 */ /* 0x000fe20008400000 */
[----:B------:R-:W-:Y:S01]  /*c070*/  FMUL R215, R215, UR20 ;  /* 0x00000014d7d77c20 */ /* 0x000fe20008400000 */
[----:B------:R0:W-:Y:S01]  /*c080*/  @!P2 STG.E.U8 desc[UR18][R26.64+0x8], R33 ;  /* 0x000008211a00a986 */ /* 0x0001e2000c101112 */
[----:B------:R-:W-:Y:S01]  /*c090*/  ISETP.LT.OR P2, PT, R35, 0x11, !P0 ;  /* 0x000000112300780c */ /* 0x000fe20004741670 */
[----:B------:R-:W-:Y:S01]  /*c0a0*/  FMUL R213, R213, UR20 ;  /* 0x00000014d5d57c20 */ /* 0x000fe20008400000 */
[----:B------:R-:W-:Y:S01]  /*c0b0*/  F2FP.SATFINITE.E5M2.F32.PACK_AB_MERGE_C R31, RZ, R216, RZ ;  /* 0x000000d8ff1f723e */ /* 0x000fe200048060ff */
[----:B------:R-:W-:Y:S01]  /*c0c0*/  @!P4 STG.E.U8 desc[UR18][R26.64+0x9], R219 ;  /* 0x000009db1a00c986 */ /* 0x000fe2000c101112 */
[C---:B------:R-:W-:Y:S01]  /*c0d0*/  ISETP.LT.OR P4, PT, R35.reuse, 0x12, !P0 ;  /* 0x000000122300780c */ /* 0x040fe20004781670 */
[----:B------:R-:W-:Y:S01]  /*c0e0*/  FMUL R214, R214, UR20 ;  /* 0x00000014d6d67c20 */ /* 0x000fe20008400000 */
[----:B------:R-:W-:Y:S01]  /*c0f0*/  F2FP.SATFINITE.E5M2.F32.PACK_AB_MERGE_C R215, RZ, R215, RZ ;  /* 0x000000d7ffd7723e */ /* 0x000fe200048060ff */
[----:B------:R-:W-:Y:S01]  /*c100*/  @!P6 STG.E.U8 desc[UR18][R24.64+0x11], R217 ;  /* 0x000011d91800e986 */ /* 0x000fe2000c101112 */
[C---:B------:R-:W-:Y:S01]  /*c110*/  ISETP.LT.OR P6, PT, R35.reuse, 0x1a, !P1 ;  /* 0x0000001a2300780c */ /* 0x040fe20004fc1670 */
[----:B------:R-:W-:Y:S01]  /*c120*/  FMUL R212, R212, UR20 ;  /* 0x00000014d4d47c20 */ /* 0x000fe20008400000 */
[----:B------:R-:W-:Y:S01]  /*c130*/  F2FP.SATFINITE.E5M2.F32.PACK_AB_MERGE_C R213, RZ, R213, RZ ;  /* 0x000000d5ffd5723e */ /* 0x000fe200048060ff */
[----:B------:R1:W-:Y:S01]  /*c140*/  @!P5 STG.E.U8 desc[UR18][R24.64+0x10], R29 ;  /* 0x0000101d1800d986 */ /* 0x0003e2000c101112 */
[----:B------:R-:W-:Y:S01]  /*c150*/  ISETP.LT.OR P5, PT, R35, 0x19, !P1 ;  /* 0x000000192300780c */ /* 0x000fe20004fa1670 */
[----:B------:R-:W-:Y:S01]  /*c160*/  FMUL R211, R211, UR20 ;  /* 0x00000014d3d37c20 */ /* 0x000fe20008400000 */
[----:B------:R-:W-:Y:S01]  /*c170*/  FMUL R209, R209, UR20 ;  /* 0x00000014d1d17c20 */ /* 0x000fe20008400000 */
[----:B------:R1:W-:Y:S01]  /*c180*/  @!P2 STG.E.U8 desc[UR18][R26.64+0x10], R31 ;  /* 0x0000101f1a00a986 */ /* 0x0003e2000c101112 */
[C---:B------:R-:W-:Y:S01]  /*c190*/  ISETP.LT.OR P2, PT, R35.reuse, 0x19, !P0 ;  /* 0x000000192300780c */ /* 0x040fe20004741670 */
[----:B------:R-:W-:Y:S01]  /*c1a0*/  FMUL R210, R210, UR20 ;  /* 0x00000014d2d27c20 */ /* 0x000fe20008400000 */
[----:B0-----:R-:W-:Y:S01]  /*c1b0*/  F2FP.SATFINITE.E5M2.F32.PACK_AB_MERGE_C R33, RZ, R212, RZ ;  /* 0x000000d4ff21723e */ /* 0x001fe200048060ff */
[----:B------:R-:W-:Y:S01]  /*c1c0*/  @!P4 STG.E.U8 desc[UR18][R26.64+0x11], R215 ;  /* 0x000011d71a00c986 */ /* 0x000fe2000c101112 */
[C---:B------:R-:W-:Y:S01]  /*c1d0*/  ISETP.LT.OR P4, PT, R35.reuse, 0x1a, !P0 ;  /* 0x0000001a2300780c */ /* 0x040fe20004781670 */
[----:B------:R-:W-:Y:S01]  /*c1e0*/  FMUL R208, R208, UR20 ;  /* 0x00000014d0d07c20 */ /* 0x000fe20008400000 */
[----:B------:R-:W-:Y:S01]  /*c1f0*/  F2FP.SATFINITE.E5M2.F32.PACK_AB_MERGE_C R211, RZ, R211, RZ ;  /* 0x000000d3ffd3723e */ /* 0x000fe200048060ff */
[----:B------:R-:W-:Y:S01]  /*c200*/  @!P6 STG.E.U8 desc[UR18][R24.64+0x19], R213 ;  /* 0x000019d51800e986 */ /* 0x000fe2000c101112 */
[----:B------:R-:W-:Y:S01]  /*c210*/  ISETP.LT.OR P6, PT, R35, 0x22, !P1 ;  /* 0x000000222300780c */ /* 0x000fe20004fc1670 */
[----:B------:R-:W-:Y:S01]  /*c220*/  FMUL R207, R207, UR20 ;  /* 0x00000014cfcf7c20 */ /* 0x000fe20008400000 */
[----:B-1----:R-:W-:Y:S01]  /*c230*/  F2FP.SATFINITE.E5M2.F32.PACK_AB_MERGE_C R29, RZ, R214, RZ ;  /* 0x000000d6ff1d723e */ /* 0x002fe200048060ff */
[----:B------:R-:W-:Y:S01]  /*c240*/  FMUL R205, R205, UR20 ;  /* 0x00000014cdcd7c20 */ /* 0x000fe20008400000 */
[----:B------:R-:W-:Y:S01]  /*c250*/  F2FP.SATFINITE.E5M2.F32.PACK_AB_MERGE_C R209, RZ, R209, RZ ;  /* 0x000000d1ffd1723e */ /* 0x000fe200048060ff */
[----:B------:R-:W-:Y:S01]  /*c260*/  FMUL R206, R206, UR20 ;  /* 0x00000014cece7c20 */ /* 0x000fe20008400000 */
[----:B------:R-:W-:Y:S01]  /*c270*/  F2FP.SATFINITE.E5M2.F32.PACK_AB_MERGE_C R31, RZ, R208, RZ ;  /* 0x000000d0ff1f723e */ /* 0x000fe200048060ff */
[----:B------:R0:W-:Y:S01]  /*c280*/  @!P5 STG.E.U8 desc[UR18][R24.64+0x18], R29 ;  /* 0x0000181d1800d986 */ /* 0x0001e2000c101112 */
[C---:B------:R-:W-:Y:S01]  /*c290*/  ISETP.LT.OR P5, PT, R35.reuse, 0x21, !P1 ;  /* 0x000000212300780c */ /* 0x040fe20004fa1670 */
[----:B------:R-:W-:Y:S01]  /*c2a0*/  FMUL R204, R204, UR20 ;  /* 0x00000014cccc7c20 */ /* 0x000fe20008400000 */
[----:B------:R-:W-:Y:S01]  /*c2b0*/  F2FP.SATFINITE.E5M2.F32.PACK_AB_MERGE_C R207, RZ, R207, RZ ;  /* 0x000000cfffcf723e */ /* 0x000fe200048060ff */
[----:B------:R1:W-:Y:S01]  /*c2c0*/  @!P2 STG.E.U8 desc[UR18][R26.64+0x18], R33 ;  /* 0x000018211a00a986 */ /* 0x0003e2000c101112 */
[----:B------:R-:W-:Y:S01]  /*c2d0*/  ISETP.LT.OR P2, PT, R35, 0x21, !P0 ;  /* 0x000000212300780c */ /* 0x000fe20004741670 */
[----:B------:R-:W-:Y:S01]  /*c2e0*/  FMUL R203, R203, UR20 ;  /* 0x00000014cbcb7c20 */ /* 0x000fe20008400000 */
[----:B------:R-:W-:Y:S01]  /*c2f0*/  F2FP.SATFINITE.E5M2.F32.PACK_AB_MERGE_C R205, RZ, R205, RZ ;  /* 0x000000cdffcd723e */ /* 0x000fe200048060ff */
[----:B------:R-:W-:Y:S01]  /*c300*/  @!P4 STG.E.U8 desc[UR18][R26.64+0x19], R211 ;  /* 0x000019d31a00c986 */ /* 0x000fe2000c101112 */
[----:B------:R-:W-:Y:S01]  /*c310*/  ISETP.LT.OR P4, PT, R35, 0x22, !P0 ;  /* 0x000000222300780c */ /* 0x000fe20004781670 */
[----:B------:R-:W-:Y:S01]  /*c320*/  FMUL R201, R201, UR20 ;  /* 0x00000014c9c97c20 */ /* 0x000fe20008400000 */
[----:B------:R-:W-:Y:S01]  /*c330*/  F2FP.SATFINITE.E5M2.F32.PACK_AB_MERGE_C R203, RZ, R203, RZ ;  /* 0x000000cbffcb723e */ /* 0x000fe200048060ff */
[----:B------:R-:W-:Y:S01]  /*c340*/  @!P6 STG.E.U8 desc[UR18][R24.64+0x21], R209 ;  /* 0x000021d11800e986 */ /* 0x000fe2000c101112 */
[----:B------:R-:W-:Y:S01]  /*c350*/  ISETP.LT.OR P6, PT, R35, 0x2a, !P1 ;  /* 0x0000002a2300780c */ /* 0x000fe20004fc1670 */
[----:B------:R-:W-:Y:S01]  /*c360*/  FMUL R202, R202, UR20 ;  /* 0x00000014caca7c20 */ /* 0x000fe20008400000 */
[----:B0-----:R-:W-:Y:S01]  /*c370*/  F2FP.SATFINITE.E5M2.F32.PACK_AB_MERGE_C R29, RZ, R210, RZ ;  /* 0x000000d2ff1d723e */ /* 0x001fe200048060ff */
[----:B------:R-:W-:Y:S01]  /*c380*/  FMUL R200, R200, UR20 ;  /* 0x00000014c8c87c20 */ /* 0x000fe20008400000 */
[----:B-1----:R-:W-:Y:S01]  /*c390*/  F2FP.SATFINITE.E5M2.F32.PACK_AB_MERGE_C R33, RZ, R204, RZ ;  /* 0x000000ccff21723e */ /* 0x002fe200048060ff */
[----:B------:R-:W-:Y:S01]  /*c3a0*/  FMUL R199, R199, UR20 ;  /* 0x00000014c7c77c20 */ /* 0x000fe20008400000 */
[----:B------:R-:W-:Y:S01]  /*c3b0*/  F2FP.SATFINITE.E5M2.F32.PACK_AB_MERGE_C R201, RZ, R201, RZ ;  /* 0x000000c9ffc9723e */ /* 0x000fe200048060ff */
[----:B------:R0:W-:Y:S01]  /*c3c0*/  @!P5 STG.E.U8 desc[UR18][R24.64+0x20], R29 ;  /* 0x0000201d1800d986 */ /* 0x0001e2000c101112 */
[----:B------:R-:W-:Y:S01]  /*c3d0*/  ISETP.LT.OR P5, PT, R35, 0x29, !P1 ;  /* 0x000000292300780c */ /* 0x000fe20004fa1670 */
[----:B------:R-:W-:Y:S01]  /*c3e0*/  FMUL R197, R197, UR20 ;  /* 0x00000014c5c57c20 */ /* 0x000fe20008400000 */
[----:B------:R-:W-:Y:S01]  /*c3f0*/  F2FP.SATFINITE.E5M2.F32.PACK_AB_MERGE_C R199, RZ, R199, RZ ;  /* 0x000000c7ffc7723e */ /* 0x000fe200048060ff */
[----:B------:R1:W-:Y:S01]  /*c400*/  @!P2 STG.E.U8 desc[UR18][R26.64+0x20], R31 ;  /* 0x0000201f1a00a986 */ /* 0x0003e2000c101112 */
[C---:B------:R-:W-:Y:S01]  /*c410*/  ISETP.LT.OR P2, PT, R35.reuse, 0x29, !P0 ;  /* 0x000000292300780c */ /* 0x040fe20004741670 */
[----:B------:R-:W-:Y:S01]  /*c420*/  FMUL R198, R198, UR20 ;  /* 0x00000014c6c67c20 */ /* 0x000fe20008400000 */
[----:B------:R-:W-:Y:S01]  /*c430*/  F2FP.SATFINITE.E5M2.F32.PACK_AB_MERGE_C R197, RZ, R197, RZ ;  /* 0x000000c5ffc5723e */ /* 0x000fe200048060ff */
[----:B------:R-:W-:Y:S01]  /*c440*/  @!P4 STG.E.U8 desc[UR18][R26.64+0x21], R207 ;  /* 0x000021cf1a00c986 */ /* 0x000fe2000c101112 */
[----:B------:R-:W-:Y:S01]  /*c450*/  ISETP.LT.OR P4, PT, R35, 0x2a, !P0 ;  /* 0x0000002a2300780c */ /* 0x000fe20004781670 */
[----:B------:R-:W-:Y:S01]  /*c460*/  FMUL R196, R196, UR20 ;  /* 0x00000014c4c47c20 */ /* 0x000fe20008400000 */
[----:B------:R-:W-:Y:S01]  /*c470*/  FMUL R195, R195, UR20 ;  /* 0x00000014c3c37c20 */ /* 0x000fe20008400000 */
        /* <DEDUP_REMOVED lines=27> */
[----:B------:R-:W-:Y:S01]  /*c630*/  FMUL R186, R186, UR20 ;  /* 0x00000014baba7c20 */ /* 0x000fe20008400000 */
        /* <DEDUP_REMOVED lines=156> */
[----:B-----5:R-:W-:Y:S01]  /*d000*/  FMUL R0, R0, UR20 ;  /* 0x0000001400007c20 */ /* 0x020fe20008400000 */
[----:B-1----:R-:W-:Y:S01]  /*d010*/  F2FP.SATFINITE.E5M2.F32.PACK_AB_MERGE_C R33, RZ, R164, RZ ;  /* 0x000000a4ff21723e */ /* 0x002fe200048060ff */
        /* <DEDUP_REMOVED lines=9> */
[----:B------:R-:W-:Y:S01]  /*d0b0*/  FMUL R4, R4, UR20 ;  /* 0x0000001404047c20 */ /* 0x000fe20008400000 */
[----:B------:R-:W-:Y:S01]  /*d0c0*/  @!P4 STG.E.U8 desc[UR18][R26.64+0x71], R167 ;  /* 0x000071a71a00c986 */ /* 0x000fe2000c101112 */
[----:B------:R-:W-:-:S03]  /*d0d0*/  ISETP.LT.OR P4, PT, R35, 0x7a, !P0 ;  /* 0x0000007a2300780c */ /* 0x000fc60004781670 */
[----:B------:R-:W-:Y:S01]  /*d0e0*/  @!P6 STG.E.U8 desc[UR18][R24.64+0x79], R165 ;  /* 0x000079a51800e986 */ /* 0x000fe2000c101112 */
[----:B------:R-:W-:Y:S02]  /*d0f0*/  ISETP.LT.OR P6, PT, R35, 0x82, !P1 ;  /* 0x000000822300780c */ /* 0x000fe40004fc1670 */
[----:B0-----:R-:W-:Y:S01]  /*d100*/  F2FP.SATFINITE.E5M2.F32.PACK_AB_MERGE_C R29, RZ, R166, RZ ;  /* 0x000000a6ff1d723e */ /* 0x001fe200048060ff */
[----:B------:R-:W3:Y:S01]  /*d110*/  LDL.LU R220, [R1+0x14] ;  /* 0x0000140001dc7983 */ /* 0x000ee20000300800 */
[----:B-1----:R-:W-:-:S03]  /*d120*/  F2FP.SATFINITE.E5M2.F32.PACK_AB_MERGE_C R31, RZ, R160, RZ ;  /* 0x000000a0ff1f723e */ /* 0x002fc600048060ff */
[----:B------:R0:W-:Y:S01]  /*d130*/  @!P5 STG.E.U8 desc[UR18][R24.64+0x78], R29 ;  /* 0x0000781d1800d986 */ /* 0x0001e2000c101112 */
[----:B------:R-:W-:-:S03]  /*d140*/  ISETP.LT.OR P5, PT, R35, 0x81, !P1 ;  /* 0x000000812300780c */ /* 0x000fc60004fa1670 */
[----:B------:R1:W-:Y:S01]  /*d150*/  @!P2 STG.E.U8 desc[UR18][R26.64+0x78], R33 ;  /* 0x000078211a00a986 */ /* 0x0003e2000c101112 */
[----:B------:R-:W-:-:S03]  /*d160*/  ISETP.LT.OR P2, PT, R35, 0x81, !P0 ;  /* 0x000000812300780c */ /* 0x000fc60004741670 */
        /* <DEDUP_REMOVED lines=26> */
[----:B0-----:R-:W-:Y:S02]  /*d310*/  F2FP.SATFINITE.E5M2.F32.PACK_AB_MERGE_C R29, RZ, R154, RZ ;  /* 0x0000009aff1d723e */ /* 0x001fe400048060ff */
[----:B-1----:R-:W-:-:S03]  /*d320*/  F2FP.SATFINITE.E5M2.F32.PACK_AB_MERGE_C R33, RZ, R20, RZ ;  /* 0x00000014ff21723e */ /* 0x002fc600048060ff */
[----:B------:R0:W-:Y:S01]  /*d330*/  @!P5 STG.E.U8 desc[UR18][R24.64+0x90], R29 ;  /* 0x0000901d1800d986 */ /* 0x0001e2000c101112 */
[----:B------:R-:W-:-:S03]  /*d340*/  ISETP.LT.OR P5, PT, R35, 0x99, !P1 ;  /* 0x000000992300780c */ /* 0x000fc60004fa1670 */
[----:B------:R-:W-:Y:S01]  /*d350*/  @!P2 STG.E.U8 desc[UR18][R26.64+0x90], R31 ;  /* 0x0000901f1a00a986 */ /* 0x000fe2000c101112 */
[----:B------:R-:W-:-:S03]  /*d360*/  ISETP.LT.OR P2, PT, R35, 0x99, !P0 ;  /* 0x000000992300780c */ /* 0x000fc60004741670 */
[----:B------:R1:W-:Y:S01]  /*d370*/  @!P4 STG.E.U8 desc[UR18][R26.64+0x91], R23 ;  /* 0x000091171a00c986 */ /* 0x0003e2000c101112 */
[----:B------:R-:W-:-:S03]  /*d380*/  ISETP.LT.OR P4, PT, R35, 0x9a, !P0 ;  /* 0x0000009a2300780c */ /* 0x000fc60004781670 */
[----:B------:R2:W-:Y:S01]  /*d390*/  @!P6 STG.E.U8 desc[UR18][R24.64+0x99], R21 ;  /* 0x000099151800e986 */ /* 0x0005e2000c101112 */
[----:B------:R-:W-:Y:S02]  /*d3a0*/  ISETP.LT.OR P6, PT, R35, 0xa2, !P1 ;  /* 0x000000a22300780c */ /* 0x000fe40004fc1670 */
[----:B0-----:R-:W-:-:S05]  /*d3b0*/  F2FP.SATFINITE.E5M2.F32.PACK_AB_MERGE_C R29, RZ, R22, RZ ;  /* 0x00000016ff1d723e */ /* 0x001fca00048060ff */
[----:B------:R-:W-:Y:S01]  /*d3c0*/  @!P5 STG.E.U8 desc[UR18][R24.64+0x98], R29 ;  /* 0x0000981d1800d986 */ /* 0x000fe2000c101112 */
[C---:B------:R-:W-:Y:S02]  /*d3d0*/  ISETP.LT.OR P5, PT, R35.reuse, 0xa1, !P1 ;  /* 0x000000a12300780c */ /* 0x040fe40004fa1670 */
[----:B-1----:R-:W-:Y:S01]  /*d3e0*/  F2FP.SATFINITE.E5M2.F32.PACK_AB_MERGE_C R23, RZ, R18, RZ ;  /* 0x00000012ff17723e */ /* 0x002fe200048060ff */
[----:B------:R-:W-:Y:S01]  /*d3f0*/  @!P2 STG.E.U8 desc[UR18][R26.64+0x98], R33 ;  /* 0x000098211a00a986 */ /* 0x000fe2000c101112 */
[C---:B------:R-:W-:Y:S02]  /*d400*/  ISETP.LT.OR P2, PT, R35.reuse, 0xa1, !P0 ;  /* 0x000000a12300780c */ /* 0x040fe40004741670 */
[----:B--2---:R-:W-:Y:S01]  /*d410*/  F2FP.SATFINITE.E5M2.F32.PACK_AB_MERGE_C R21, RZ, R16, RZ ;  /* 0x00000010ff15723e */ /* 0x004fe200048060ff */
[----:B------:R0:W-:Y:S01]  /*d420*/  @!P4 STG.E.U8 desc[UR18][R26.64+0x99], R19 ;  /* 0x000099131a00c986 */ /* 0x0001e2000c101112 */
[----:B------:R-:W-:-:S03]  /*d430*/  ISETP.LT.OR P4, PT, R35, 0xa2, !P0 ;  /* 0x000000a22300780c */ /* 0x000fc60004781670 */
[----:B------:R1:W-:Y:S01]  /*d440*/  @!P6 STG.E.U8 desc[UR18][R24.64+0xa1], R17 ;  /* 0x0000a1111800e986 */ /* 0x0003e2000c101112 */
[----:B------:R-:W-:-:S03]  /*d450*/  ISETP.LT.OR P6, PT, R35, 0xaa, !P1 ;  /* 0x000000aa2300780c */ /* 0x000fc60004fc1670 */
[----:B------:R-:W-:Y:S01]  /*d460*/  @!P5 STG.E.U8 desc[UR18][R24.64+0xa0], R23 ;  /* 0x0000a0171800d986 */ /* 0x000fe2000c101112 */
[----:B------:R-:W-:-:S03]  /*d470*/  ISETP.LT.OR P5, PT, R35, 0xa9, !P1 ;  /* 0x000000a92300780c */ /* 0x000fc60004fa1670 */
[----:B------:R-:W-:Y:S01]  /*d480*/  @!P2 STG.E.U8 desc[UR18][R26.64+0xa0], R21 ;  /* 0x0000a0151a00a986 */ /* 0x000fe2000c101112 */
[C---:B------:R-:W-:Y:S02]  /*d490*/  ISETP.LT.OR P2, PT, R35.reuse, 0xa9, !P0 ;  /* 0x000000a92300780c */ /* 0x040fe40004741670 */
[----:B0-----:R-:W-:Y:S01]  /*d4a0*/  F2FP.SATFINITE.E5M2.F32.PACK_AB_MERGE_C R19, RZ, R14, RZ ;  /* 0x0000000eff13723e */ /* 0x001fe200048060ff */
[----:B------:R0:W-:Y:S01]  /*d4b0*/  @!P4 STG.E.U8 desc[UR18][R26.64+0xa1], R15 ;  /* 0x0000a10f1a00c986 */ /* 0x0001e2000c101112 */
[C---:B------:R-:W-:Y:S02]  /*d4c0*/  ISETP.LT.OR P4, PT, R35.reuse, 0xaa, !P0 ;  /* 0x000000aa2300780c */ /* 0x040fe40004781670 */
[----:B-1----:R-:W-:Y:S01]  /*d4d0*/  F2FP.SATFINITE.E5M2.F32.PACK_AB_MERGE_C R17, RZ, R12, RZ ;  /* 0x0000000cff11723e */ /* 0x002fe200048060ff */
        /* <DEDUP_REMOVED lines=15> */
[----:B0-----:R-:W-:Y:S02]  /*d5d0*/  F2FP.SATFINITE.E5M2.F32.PACK_AB_MERGE_C R11, RZ, R6, RZ ;  /* 0x00000006ff0b723e */ /* 0x001fe400048060ff */
[C---:B------:R-:W-:Y:S01]  /*d5e0*/  ISETP.LT.OR P2, PT, R35.reuse, 0xb9, !P0 ;  /* 0x000000b92300780c */ /* 0x040fe20004741670 */
[----:B------:R0:W-:Y:S01]  /*d5f0*/  @!P4 STG.E.U8 desc[UR18][R26.64+0xb1], R7 ;  /* 0x0000b1071a00c986 */ /* 0x0001e2000c101112 */
[----:B-1----:R-:W-:Y:S02]  /*d600*/  F2FP.SATFINITE.E5M2.F32.PACK_AB_MERGE_C R9, RZ, R4, RZ ;  /* 0x00000004ff09723e */ /* 0x002fe400048060ff */
[----:B------:R-:W-:Y:S01]  /*d610*/  ISETP.LT.OR P4, PT, R35, 0xba, !P0 ;  /* 0x000000ba2300780c */ /* 0x000fe20004781670 */
[----:B------:R1:W-:Y:S04]  /*d620*/  @!P6 STG.E.U8 desc[UR18][R24.64+0xb9], R5 ;  /* 0x0000b9051800e986 */ /* 0x0003e8000c101112 */
[----:B------:R2:W-:Y:S01]  /*d630*/  @!P5 STG.E.U8 desc[UR18][R24.64+0xb8], R11 ;  /* 0x0000b80b1800d986 */ /* 0x0005e2000c101112 */
[----:B------:R-:W-:Y:S01]  /*d640*/  FMUL R4, R227, UR20 ;  /* 0x00000014e3047c20 */ /* 0x000fe20008400000 */
[----:B------:R-:W-:-:S02]  /*d650*/  ISETP.LT.OR P5, PT, R35, 0xc1, !P1 ;  /* 0x000000c12300780c */ /* 0x000fc40004fa1670 */
[----:B0-----:R-:W-:Y:S02]  /*d660*/  F2FP.SATFINITE.E5M2.F32.PACK_AB_MERGE_C R7, RZ, R3, RZ ;  /* 0x00000003ff07723e */ /* 0x001fe400048060ff */
[----:B-1----:R-:W-:Y:S01]  /*d670*/  F2FP.SATFINITE.E5M2.F32.PACK_AB_MERGE_C R5, RZ, R0, RZ ;  /* 0x00000000ff05723e */ /* 0x002fe200048060ff */
[----:B----4-:R-:W-:Y:S01]  /*d680*/  FMUL R0, R222, UR20 ;  /* 0x00000014de007c20 */ /* 0x010fe20008400000 */
[----:B------:R-:W-:Y:S01]  /*d690*/  ISETP.LT.OR P6, PT, R35, 0xc2, !P1 ;  /* 0x000000c22300780c */ /* 0x000fe20004fc1670 */
[----:B------:R-:W4:Y:S01]  /*d6a0*/  LDL.LU R222, [R1+0x20] ;  /* 0x0000200001de7983 */ /* 0x000f220000300800 */
[----:B--2---:R-:W-:Y:S02]  /*d6b0*/  F2FP.SATFINITE.E5M2.F32.PACK_AB_MERGE_C R11, RZ, R2, RZ ;  /* 0x00000002ff0b723e */ /* 0x004fe400048060ff */
[----:B------:R-:W-:Y:S01]  /*d6c0*/  F2FP.SATFINITE.E5M2.F32.PACK_AB_MERGE_C R13, RZ, R0, RZ ;  /* 0x00000000ff0d723e */ /* 0x000fe200048060ff */
[----:B---3--:R-:W-:Y:S01]  /*d6d0*/  FMUL R0, R224, UR20 ;  /* 0x00000014e0007c20 */ /* 0x008fe20008400000 */
[----:B------:R-:W-:Y:S01]  /*d6e0*/  FMUL R2, R225, UR20 ;  /* 0x00000014e1027c20 */ /* 0x000fe20008400000 */
[----:B------:R-:W2:Y:S04]  /*d6f0*/  LDL.LU R224, [R1+0x24] ;  /* 0x0000240001e07983 */ /* 0x000ea80000300800 */
[----:B------:R-:W3:Y:S01]  /*d700*/  LDL.LU R225, [R1+0x28] ;  /* 0x0000280001e17983 */ /* 0x000ee20000300800 */
[----:B------:R-:W-:-:S03]  /*d710*/  FMUL R3, R226, UR20 ;  /* 0x00000014e2037c20 */ /* 0x000fc60008400000 */
[----:B------:R-:W3:Y:S04]  /*d720*/  LDL.LU R226, [R1+0x2c] ;  /* 0x00002c0001e27983 */ /* 0x000ee80000300800 */
[----:B------:R-:W3:Y:S04]  /*d730*/  LDL.LU R227, [R1+0x30] ;  /* 0x0000300001e37983 */ /* 0x000ee80000300800 */
[----:B------:R-:W-:Y:S01]  /*d740*/  @!P2 STG.E.U8 desc[UR18][R26.64+0xb8], R9 ;  /* 0x0000b8091a00a986 */ /* 0x000fe2000c101112 */
[----:B------:R-:W-:-:S03]  /*d750*/  ISETP.LT.OR P2, PT, R35, 0xc1, !P0 ;  /* 0x000000c12300780c */ /* 0x000fc60004741670 */
[----:B------:R0:W-:Y:S01]  /*d760*/  @!P4 STG.E.U8 desc[UR18][R26.64+0xb9], R7 ;  /* 0x0000b9071a00c986 */ /* 0x0001e2000c101112 */
[----:B------:R-:W-:-:S03]  /*d770*/  ISETP.LT.OR P4, PT, R35, 0xc2, !P0 ;  /* 0x000000c22300780c */ /* 0x000fc60004781670 */
[----:B------:R-:W-:Y:S01]  /*d780*/  @!P5 STG.E.U8 desc[UR18][R24.64+0xc0], R11 ;  /* 0x0000c00b1800d986 */ /* 0x000fe2000c101112 */
[----:B------:R-:W-:-:S03]  /*d790*/  ISETP.LT.OR P5, PT, R35, 0xc9, !P1 ;  /* 0x000000c92300780c */ /* 0x000fc60004fa1670 */
[----:B------:R1:W-:Y:S01]  /*d7a0*/  @!P6 STG.E.U8 desc[UR18][R24.64+0xc1], R5 ;  /* 0x0000c1051800e986 */ /* 0x0003e2000c101112 */
[----:B0-----:R-:W-:-:S03]  /*d7b0*/  F2FP.SATFINITE.E5M2.F32.PACK_AB_MERGE_C R7, RZ, R0, RZ ;  /* 0x00000000ff07723e */ /* 0x001fc600048060ff */
[----:B------:R-:W-:Y:S01]  /*d7c0*/  @!P2 STG.E.U8 desc[UR18][R26.64+0xc0], R13 ;  /* 0x0000c00d1a00a986 */ /* 0x000fe2000c101112 */
[C---:B------:R-:W-:Y:S02]  /*d7d0*/  ISETP.LT.OR P6, PT, R35.reuse, 0xca, !P1 ;  /* 0x000000ca2300780c */ /* 0x040fe40004fc1670 */
[----:B-1----:R-:W-:Y:S01]  /*d7e0*/  F2FP.SATFINITE.E5M2.F32.PACK_AB_MERGE_C R5, RZ, R2, RZ ;  /* 0x00000002ff05723e */ /* 0x002fe200048060ff */
[----:B------:R0:W-:Y:S01]  /*d7f0*/  @!P4 STG.E.U8 desc[UR18][R26.64+0xc1], R7 ;  /* 0x0000c1071a00c986 */ /* 0x0001e2000c101112 */
[C---:B------:R-:W-:Y:S02]  /*d800*/  ISETP.LT.OR P2, PT, R35.reuse, 0xc9, !P0 ;  /* 0x000000c92300780c */ /* 0x040fe40004741670 */
[C---:B------:R-:W-:Y:S01]  /*d810*/  ISETP.LT.OR P4, PT, R35.reuse, 0xca, !P0 ;  /* 0x000000ca2300780c */ /* 0x040fe20004781670 */
[----:B------:R1:W-:Y:S01]  /*d820*/  @!P5 STG.E.U8 desc[UR18][R24.64+0xc8], R5 ;  /* 0x0000c8051800d986 */ /* 0x0003e2000c101112 */
[----:B------:R-:W-:Y:S02]  /*d830*/  ISETP.LT.OR P5, PT, R35, 0xd1, !P1 ;  /* 0x000000d12300780c */ /* 0x000fe40004fa1670 */
[----:B------:R-:W-:-:S02]  /*d840*/  F2FP.SATFINITE.E5M2.F32.PACK_AB_MERGE_C R9, RZ, R3, RZ ;  /* 0x00000003ff09723e */ /* 0x000fc400048060ff */
[----:B------:R-:W-:-:S03]  /*d850*/  F2FP.SATFINITE.E5M2.F32.PACK_AB_MERGE_C R11, RZ, R4, RZ ;  /* 0x00000004ff0b723e */ /* 0x000fc600048060ff */
[----:B------:R1:W-:Y:S04]  /*d860*/  @!P6 STG.E.U8 desc[UR18][R24.64+0xc9], R9 ;  /* 0x0000c9091800e986 */ /* 0x0003e8000c101112 */
[----:B------:R-:W-:Y:S01]  /*d870*/  @!P2 STG.E.U8 desc[UR18][R26.64+0xc8], R11 ;  /* 0x0000c80b1a00a986 */ /* 0x000fe2000c101112 */
[----:B------:R-:W-:-:S03]  /*d880*/  FMUL R0, R220, UR20 ;  /* 0x00000014dc007c20 */ /* 0x000fc60008400000 */
[----:B------:R-:W3:Y:S02]  /*d890*/  LDL.LU R220, [R1+0x34] ;  /* 0x0000340001dc7983 */ /* 0x000ee40000300800 */
[----:B0-----:R-:W-:Y:S01]  /*d8a0*/  F2FP.SATFINITE.E5M2.F32.PACK_AB_MERGE_C R7, RZ, R0, RZ ;  /* 0x00000000ff07723e */ /* 0x001fe200048060ff */
[----:B------:R-:W-:Y:S02]  /*d8b0*/  FMUL R2, R221, UR20 ;  /* 0x00000014dd027c20 */ /* 0x000fe40008400000 */
[----:B------:R-:W3:Y:S03]  /*d8c0*/  LDL.LU R221, [R1+0x38] ;  /* 0x0000380001dd7983 */ /* 0x000ee60000300800 */
[----:B-1----:R-:W-:Y:S01]  /*d8d0*/  F2FP.SATFINITE.E5M2.F32.PACK_AB_MERGE_C R5, RZ, R2, RZ ;  /* 0x00000002ff05723e */ /* 0x002fe200048060ff */
[----:B------:R-:W-:Y:S04]  /*d8e0*/  @!P4 STG.E.U8 desc[UR18][R26.64+0xc9], R7 ;  /* 0x0000c9071a00c986 */ /* 0x000fe8000c101112 */
[----:B------:R0:W-:Y:S01]  /*d8f0*/  @!P5 STG.E.U8 desc[UR18][R24.64+0xd0], R5 ;  /* 0x0000d0051800d986 */ /* 0x0001e2000c101112 */
[----:B------:R-:W-:-:S03]  /*d900*/  FMUL R3, R223, UR20 ;  /* 0x00000014df037c20 */ /* 0x000fc60008400000 */
[----:B------:R-:W3:Y:S02]  /*d910*/  LDL.LU R223, [R1+0x3c] ;  /* 0x00003c0001df7983 */ /* 0x000ee40000300800 */
[----:B------:R-:W-:Y:S01]  /*d920*/  F2FP.SATFINITE.E5M2.F32.PACK_AB_MERGE_C R9, RZ, R3, RZ ;  /* 0x00000003ff09723e */ /* 0x000fe200048060ff */
[----:B----4-:R-:W-:Y:S02]  /*d930*/  FMUL R0, R222, UR20 ;  /* 0x00000014de007c20 */ /* 0x010fe40008400000 */
[----:B------:R-:W4:Y:S03]  /*d940*/  LDL.LU R222, [R1+0x40] ;  /* 0x0000400001de7983 */ /* 0x000f260000300800 */
[----:B------:R-:W-:Y:S01]  /*d950*/  F2FP.SATFINITE.E5M2.F32.PACK_AB_MERGE_C R13, RZ, R0, RZ ;  /* 0x00000000ff0d723e */ /* 0x000fe200048060ff */
[----:B--2---:R-:W-:Y:S02]  /*d960*/  FMUL R2, R224, UR20 ;  /* 0x00000014e0027c20 */ /* 0x004fe40008400000 */
[----:B------:R-:W2:Y:S01]  /*d970*/  LDL.LU R224, [R1+0x44] ;  /* 0x0000440001e07983 */ /* 0x000ea20000300800 */
[----:B---3--:R-:W-:-:S03]  /*d980*/  FMUL R0, R225, UR20 ;  /* 0x00000014e1007c20 */ /* 0x008fc60008400000 */
[----:B------:R-:W3:Y:S01]  /*d990*/  LDL.LU R225, [R1+0x48] ;  /* 0x0000480001e17983 */ /* 0x000ee20000300800 */
[----:B------:R-:W-:Y:S01]  /*d9a0*/  FMUL R3, R226, UR20 ;  /* 0x00000014e2037c20 */ /* 0x000fe20008400000 */
[----:B0-----:R-:W-:Y:S02]  /*d9b0*/  F2FP.SATFINITE.E5M2.F32.PACK_AB_MERGE_C R5, RZ, R0, RZ ;  /* 0x00000000ff05723e */ /* 0x001fe400048060ff */
[----:B------:R-:W3:Y:S01]  /*d9c0*/  LDL.LU R226, [R1+0x4c] ;  /* 0x00004c0001e27983 */ /* 0x000ee20000300800 */
[----:B------:R-:W-:-:S03]  /*d9d0*/  FMUL R0, R227, UR20 ;  /* 0x00000014e3007c20 */ /* 0x000fc60008400000 */
[----:B------:R-:W3:Y:S01]  /*d9e0*/  LDL.LU R227, [R1+0x50] ;  /* 0x0000500001e37983 */ /* 0x000ee20000300800 */
[C---:B------:R-:W-:Y:S02]  /*d9f0*/  ISETP.LT.OR P6, PT, R35.reuse, 0xd2, !P1 ;  /* 0x000000d22300780c */ /* 0x040fe40004fc1670 */
[C---:B------:R-:W-:Y:S01]  /*da00*/  ISETP.LT.OR P4, PT, R35.reuse, 0xd2, !P0 ;  /* 0x000000d22300780c */ /* 0x040fe20004781670 */
[----:B------:R-:W3:Y:S01]  /*da10*/  LDL.LU R218, [R1+0x54] ;  /* 0x0000540001da7983 */ /* 0x000ee20000300800 */
[C---:B------:R-:W-:Y:S02]  /*da20*/  ISETP.LT.OR P2, PT, R35.reuse, 0xd1, !P0 ;  /* 0x000000d12300780c */ /* 0x040fe40004741670 */
[----:B------:R-:W-:Y:S02]  /*da30*/  ISETP.LT.OR P5, PT, R35, 0xd9, !P1 ;  /* 0x000000d92300780c */ /* 0x000fe40004fa1670 */
[----:B------:R-:W-:Y:S02]  /*da40*/  F2FP.SATFINITE.E5M2.F32.PACK_AB_MERGE_C R7, RZ, R2, RZ ;  /* 0x00000002ff07723e */ /* 0x000fe400048060ff */
[----:B------:R-:W-:-:S03]  /*da50*/  F2FP.SATFINITE.E5M2.F32.PACK_AB_MERGE_C R11, RZ, R0, RZ ;  /* 0x00000000ff0b723e */ /* 0x000fc600048060ff */
[----:B------:R0:W-:Y:S01]  /*da60*/  @!P6 STG.E.U8 desc[UR18][R24.64+0xd1], R9 ;  /* 0x0000d1091800e986 */ /* 0x0001e2000c101112 */
[----:B------:R-:W-:-:S03]  /*da70*/  ISETP.LT.OR P6, PT, R35, 0xda, !P1 ;  /* 0x000000da2300780c */ /* 0x000fc60004fc1670 */
[----:B------:R-:W-:Y:S01]  /*da80*/  @!P4 STG.E.U8 desc[UR18][R26.64+0xd1], R7 ;  /* 0x0000d1071a00c986 */ /* 0x000fe2000c101112 */
[----:B------:R-:W-:-:S03]  /*da90*/  ISETP.LT.OR P4, PT, R35, 0xda, !P0 ;  /* 0x000000da2300780c */ /* 0x000fc60004781670 */
[----:B------:R-:W-:Y:S01]  /*daa0*/  @!P2 STG.E.U8 desc[UR18][R26.64+0xd0], R13 ;  /* 0x0000d00d1a00a986 */ /* 0x000fe2000c101112 */
[----:B0-----:R-:W-:-:S03]  /*dab0*/  F2FP.SATFINITE.E5M2.F32.PACK_AB_MERGE_C R9, RZ, R3, RZ ;  /* 0x00000003ff09723e */ /* 0x001fc600048060ff */
[----:B------:R0:W-:Y:S04]  /*dac0*/  @!P5 STG.E.U8 desc[UR18][R24.64+0xd8], R5 ;  /* 0x0000d8051800d986 */ /* 0x0001e8000c101112 */
[----:B------:R1:W-:Y:S01]  /*dad0*/  @!P6 STG.E.U8 desc[UR18][R24.64+0xd9], R9 ;  /* 0x0000d9091800e986 */ /* 0x0003e2000c101112 */
[----:B------:R-:W-:-:S03]  /*dae0*/  FMUL R0, R220, UR20 ;  /* 0x00000014dc007c20 */ /* 0x000fc60008400000 */
[----:B------:R-:W3:Y:S02]  /*daf0*/  LDL.LU R220, [R1+0x58] ;  /* 0x0000580001dc7983 */ /* 0x000ee40000300800 */
[----:B0-----:R-:W-:Y:S01]  /*db00*/  F2FP.SATFINITE.E5M2.F32.PACK_AB_MERGE_C R5, RZ, R0, RZ ;  /* 0x00000000ff05723e */ /* 0x001fe200048060ff */
[----:B------:R-:W-:Y:S02]  /*db10*/  FMUL R2, R221, UR20 ;  /* 0x00000014dd027c20 */ /* 0x000fe40008400000 */
[----:B------:R-:W3:Y:S03]  /*db20*/  LDL.LU R221, [R1+0x5c] ;  /* 0x00005c0001dd7983 */ /* 0x000ee60000300800 */
[----:B------:R-:W-:Y:S01]  /*db30*/  F2FP.SATFINITE.E5M2.F32.PACK_AB_MERGE_C R7, RZ, R2, RZ ;  /* 0x00000002ff07723e */ /* 0x000fe200048060ff */
[----:B------:R0:W-:Y:S01]  /*db40*/  @!P4 STG.E.U8 desc[UR18][R26.64+0xd9], R5 ;  /* 0x0000d9051a00c986 */ /* 0x0001e2000c101112 */
[----:B------:R-:W-:-:S03]  /*db50*/  FMUL R3, R223, UR20 ;  /* 0x00000014df037c20 */ /* 0x000fc60008400000 */
[----:B------:R-:W3:Y:S02]  /*db60*/  LDL.LU R223, [R1+0x60] ;  /* 0x0000600001df7983 */ /* 0x000ee40000300800 */
[----:B-1----:R-:W-:Y:S01]  /*db70*/  F2FP.SATFINITE.E5M2.F32.PACK_AB_MERGE_C R9, RZ, R3, RZ ;  /* 0x00000003ff09723e */ /* 0x002fe200048060ff */
[----:B----4-:R-:W-:Y:S02]  /*db80*/  FMUL R4, R222, UR20 ;  /* 0x00000014de047c20 */ /* 0x010fe40008400000 */
[----:B------:R-:W4:Y:S01]  /*db90*/  LDL.LU R222, [R1+0x64] ;  /* 0x0000640001de7983 */ /* 0x000f220000300800 */
[----:B--2---:R-:W-:-:S03]  /*dba0*/  FMUL R0, R224, UR20 ;  /* 0x00000014e0007c20 */ /* 0x004fc60008400000 */
[----:B------:R-:W2:Y:S01]  /*dbb0*/  LDL.LU R224, [R1+0x68] ;  /* 0x0000680001e07983 */ /* 0x000ea20000300800 */
[----:B---3--:R-:W-:Y:S01]  /*dbc0*/  FMUL R2, R225, UR20 ;  /* 0x00000014e1027c20 */ /* 0x008fe20008400000 */
[----:B0-----:R-:W-:Y:S02]  /*dbd0*/  F2FP.SATFINITE.E5M2.F32.PACK_AB_MERGE_C R5, RZ, R0, RZ ;  /* 0x00000000ff05723e */ /* 0x001fe400048060ff */
[----:B------:R-:W3:Y:S01]  /*dbe0*/  LDL.LU R225, [R1+0x6c] ;  /* 0x00006c0001e17983 */ /* 0x000ee20000300800 */
[----:B------:R-:W-:-:S03]  /*dbf0*/  FMUL R3, R226, UR20 ;  /* 0x00000014e2037c20 */ /* 0x000fc60008400000 */
[----:B------:R-:W3:Y:S01]  /*dc00*/  LDL.LU R226, [R1+0x70] ;  /* 0x0000700001e27983 */ /* 0x000ee20000300800 */
[----:B------:R-:W-:-:S03]  /*dc10*/  FMUL R0, R227, UR20 ;  /* 0x00000014e3007c20 */ /* 0x000fc60008400000 */
[----:B------:R-:W3:Y:S01]  /*dc20*/  LDL.LU R227, [R1+0x74] ;  /* 0x0000740001e37983 */ /* 0x000ee20000300800 */
[C---:B------:R-:W-:Y:S02]  /*dc30*/  ISETP.LT.OR P2, PT, R35.reuse, 0xd9, !P0 ;  /* 0x000000d92300780c */ /* 0x040fe40004741670 */
[C---:B------:R-:W-:Y:S02]  /*dc40*/  ISETP.LT.OR P5, PT, R35.reuse, 0xe1, !P1 ;  /* 0x000000e12300780c */ /* 0x040fe40004fa1670 */
[C---:B------:R-:W-:Y:S02]  /*dc50*/  ISETP.LT.OR P6, PT, R35.reuse, 0xe2, !P1 ;  /* 0x000000e22300780c */ /* 0x040fe40004fc1670 */
[----:B------:R-:W-:-:S07]  /*dc60*/  ISETP.LT.OR P4, PT, R35, 0xe2, !P0 ;  /* 0x000000e22300780c */ /* 0x000fce0004781670 */
[----:B------:R-:W-:Y:S01]  /*dc70*/  @!P2 STG.E.U8 desc[UR18][R26.64+0xd8], R11 ;  /* 0x0000d80b1a00a986 */ /* 0x000fe2000c101112 */
[----:B------:R-:W-:-:S03]  /*dc80*/  ISETP.LT.OR P2, PT, R35, 0xe1, !P0 ;  /* 0x000000e12300780c */ /* 0x000fc60004741670 */
[----:B------:R0:W-:Y:S01]  /*dc90*/  @!P5 STG.E.U8 desc[UR18][R24.64+0xe0], R7 ;  /* 0x0000e0071800d986 */ /* 0x0001e2000c101112 */
[----:B------:R-:W-:-:S03]  /*dca0*/  ISETP.LT.OR P5, PT, R35, 0xe9, !P1 ;  /* 0x000000e92300780c */ /* 0x000fc60004fa1670 */
[----:B------:R1:W-:Y:S01]  /*dcb0*/  @!P6 STG.E.U8 desc[UR18][R24.64+0xe1], R9 ;  /* 0x0000e1091800e986 */ /* 0x0003e2000c101112 */
[----:B------:R-:W-:Y:S02]  /*dcc0*/  ISETP.LT.OR P6, PT, R35, 0xea, !P1 ;  /* 0x000000ea2300780c */ /* 0x000fe40004fc1670 */
[----:B------:R-:W-:Y:S01]  /*dcd0*/  F2FP.SATFINITE.E5M2.F32.PACK_AB_MERGE_C R13, RZ, R4, RZ ;  /* 0x00000004ff0d723e */ /* 0x000fe200048060ff */
[----:B------:R1:W-:Y:S01]  /*dce0*/  @!P4 STG.E.U8 desc[UR18][R26.64+0xe1], R5 ;  /* 0x0000e1051a00c986 */ /* 0x0003e2000c101112 */
[----:B0-----:R-:W-:-:S03]  /*dcf0*/  F2FP.SATFINITE.E5M2.F32.PACK_AB_MERGE_C R7, RZ, R2, RZ ;  /* 0x00000002ff07723e */ /* 0x001fc600048060ff */
[----:B------:R-:W-:Y:S01]  /*dd00*/  @!P2 STG.E.U8 desc[UR18][R26.64+0xe0], R13 ;  /* 0x0000e00d1a00a986 */ /* 0x000fe2000c101112 */
[----:B-1----:R-:W-:-:S03]  /*dd10*/  F2FP.SATFINITE.E5M2.F32.PACK_AB_MERGE_C R9, RZ, R3, RZ ;  /* 0x00000003ff09723e */ /* 0x002fc600048060ff */
[----:B------:R0:W-:Y:S01]  /*dd20*/  @!P5 STG.E.U8 desc[UR18][R24.64+0xe8], R7 ;  /* 0x0000e8071800d986 */ /* 0x0001e2000c101112 */
[C---:B------:R-:W-:Y:S02]  /*dd30*/  ISETP.LT.OR P2, PT, R35.reuse, 0xe9, !P0 ;  /* 0x000000e92300780c */ /* 0x040fe40004741670 */
[C---:B------:R-:W-:Y:S01]  /*dd40*/  ISETP.LT.OR P4, PT, R35.reuse, 0xea, !P0 ;  /* 0x000000ea2300780c */ /* 0x040fe20004781670 */
[----:B------:R1:W-:Y:S01]  /*dd50*/  @!P6 STG.E.U8 desc[UR18][R24.64+0xe9], R9 ;  /* 0x0000e9091800e986 */ /* 0x0003e2000c101112 */
[C---:B------:R-:W-:Y:S01]  /*dd60*/  ISETP.LT.OR P5, PT, R35.reuse, 0xf1, !P1 ;  /* 0x000000f12300780c */ /* 0x040fe20004fa1670 */
[----:B------:R-:W-:Y:S01]  /*dd70*/  FMUL R2, R218, UR20 ;  /* 0x00000014da027c20 */ /* 0x000fe20008400000 */
[----:B------:R-:W-:Y:S02]  /*dd80*/  ISETP.LT.OR P6, PT, R35, 0xf2, !P1 ;  /* 0x000000f22300780c */ /* 0x000fe40004fc1670 */
[----:B------:R-:W-:Y:S02]  /*dd90*/  F2FP.SATFINITE.E5M2.F32.PACK_AB_MERGE_C R11, RZ, R0, RZ ;  /* 0x00000000ff0b723e */ /* 0x000fe400048060ff */
[----:B------:R-:W-:-:S03]  /*dda0*/  F2FP.SATFINITE.E5M2.F32.PACK_AB_MERGE_C R5, RZ, R2, RZ ;  /* 0x00000002ff05723e */ /* 0x000fc600048060ff */
[----:B------:R-:W-:Y:S01]  /*ddb0*/  @!P2 STG.E.U8 desc[UR18][R26.64+0xe8], R11 ;  /* 0x0000e80b1a00a986 */ /* 0x000fe2000c101112 */
[----:B------:R-:W-:-:S03]  /*ddc0*/  ISETP.LT.OR P2, PT, R35, 0xf1, !P0 ;  /* 0x000000f12300780c */ /* 0x000fc60004741670 */
[----:B------:R-:W-:Y:S01]  /*ddd0*/  @!P4 STG.E.U8 desc[UR18][R26.64+0xe9], R5 ;  /* 0x0000e9051a00c986 */ /* 0x000fe2000c101112 */
[C---:B------:R-:W-:Y:S02]  /*dde0*/  ISETP.LT.OR P4, PT, R35.reuse, 0xf9, !P1 ;  /* 0x000000f92300780c */ /* 0x040fe40004f81670 */
[----:B------:R-:W-:Y:S01]  /*ddf0*/  ISETP.LT.OR P1, PT, R35, 0xfa, !P1 ;  /* 0x000000fa2300780c */ /* 0x000fe20004f21670 */
[----:B------:R-:W-:-:S05]  /*de00*/  FMUL R0, R220, UR20 ;  /* 0x00000014dc007c20 */ /* 0x000fca0008400000 */
[----:B0-----:R-:W-:-:S05]  /*de10*/  F2FP.SATFINITE.E5M2.F32.PACK_AB_MERGE_C R7, RZ, R0, RZ ;  /* 0x00000000ff07723e */ /* 0x001fca00048060ff */
[----:B------:R0:W-:Y:S01]  /*de20*/  @!P5 STG.E.U8 desc[UR18][R24.64+0xf0], R7 ;  /* 0x0000f0071800d986 */ /* 0x0001e2000c101112 */
[----:B------:R-:W-:-:S05]  /*de30*/  FMUL R3, R221, UR20 ;  /* 0x00000014dd037c20 */ /* 0x000fca0008400000 */
[----:B-1----:R-:W-:Y:S02]  /*de40*/  F2FP.SATFINITE.E5M2.F32.PACK_AB_MERGE_C R9, RZ, R3, RZ ;  /* 0x00000003ff09723e */ /* 0x002fe400048060ff */
[----:B------:R-:W-:-:S03]  /*de50*/  ISETP.LT.OR P5, PT, R35, 0xf2, !P0 ;  /* 0x000000f22300780c */ /* 0x000fc600047a1670 */
[----:B------:R1:W-:Y:S01]  /*de60*/  @!P6 STG.E.U8 desc[UR18][R24.64+0xf1], R9 ;  /* 0x0000f1091800e986 */ /* 0x0003e2000c101112 */
[C---:B------:R-:W-:Y:S02]  /*de70*/  ISETP.LT.OR P6, PT, R35.reuse, 0xf9, !P0 ;  /* 0x000000f92300780c */ /* 0x040fe400047c1670 */
[----:B------:R-:W-:Y:S01]  /*de80*/  ISETP.LT.OR P0, PT, R35, 0xfa, !P0 ;  /* 0x000000fa2300780c */ /* 0x000fe20004701670 */
[----:B------:R-:W-:-:S05]  /*de90*/  FMUL R0, R223, UR20 ;  /* 0x00000014df007c20 */ /* 0x000fca0008400000 */
[----:B------:R-:W-:-:S05]  /*dea0*/  F2FP.SATFINITE.E5M2.F32.PACK_AB_MERGE_C R13, RZ, R0, RZ ;  /* 0x00000000ff0d723e */ /* 0x000fca00048060ff */
[----:B------:R0:W-:Y:S01]  /*deb0*/  @!P2 STG.E.U8 desc[UR18][R26.64+0xf0], R13 ;  /* 0x0000f00d1a00a986 */ /* 0x0001e2000c101112 */
[----:B----4-:R-:W-:Y:S01]  /*dec0*/  FMUL R0, R222, UR20 ;  /* 0x00000014de007c20 */ /* 0x010fe20008400000 */
[----:B--2---:R-:W-:Y:S01]  /*ded0*/  FMUL R2, R224, UR20 ;  /* 0x00000014e0027c20 */ /* 0x004fe20008400000 */
[----:B---3--:R-:W-:-:S03]  /*dee0*/  FMUL R3, R225, UR20 ;  /* 0x00000014e1037c20 */ /* 0x008fc60008400000 */
[----:B0-----:R-:W-:Y:S01]  /*def0*/  F2FP.SATFINITE.E5M2.F32.PACK_AB_MERGE_C R7, RZ, R0, RZ ;  /* 0x00000000ff07723e */ /* 0x001fe200048060ff */
[----:B------:R-:W-:Y:S01]  /*df00*/  FMUL R4, R226, UR20 ;  /* 0x00000014e2047c20 */ /* 0x000fe20008400000 */
[----:B------:R-:W-:Y:S01]  /*df10*/  FMUL R5, R227, UR20 ;  /* 0x00000014e3057c20 */ /* 0x000fe20008400000 */
[----:B-1----:R-:W-:Y:S02]  /*df20*/  F2FP.SATFINITE.E5M2.F32.PACK_AB_MERGE_C R9, RZ, R2, RZ ;  /* 0x00000002ff09723e */ /* 0x002fe400048060ff */
[----:B------:R-:W-:Y:S02]  /*df30*/  F2FP.SATFINITE.E5M2.F32.PACK_AB_MERGE_C R3, RZ, R3, RZ ;  /* 0x00000003ff03723e */ /* 0x000fe400048060ff */
[----:B------:R-:W-:Y:S02]  /*df40*/  F2FP.SATFINITE.E5M2.F32.PACK_AB_MERGE_C R11, RZ, R4, RZ ;  /* 0x00000004ff0b723e */ /* 0x000fe400048060ff */
[----:B------:R-:W-:Y:S01]  /*df50*/  F2FP.SATFINITE.E5M2.F32.PACK_AB_MERGE_C R5, RZ, R5, RZ ;  /* 0x00000005ff05723e */ /* 0x000fe200048060ff */
[----:B------:R0:W-:Y:S04]  /*df60*/  @!P5 STG.E.U8 desc[UR18][R26.64+0xf1], R7 ;  /* 0x0000f1071a00d986 */ /* 0x0001e8000c101112 */
[----:B------:R0:W-:Y:S04]  /*df70*/  @!P4 STG.E.U8 desc[UR18][R24.64+0xf8], R9 ;  /* 0x0000f8091800c986 */ /* 0x0001e8000c101112 */
[----:B------:R0:W-:Y:S04]  /*df80*/  @!P1 STG.E.U8 desc[UR18][R24.64+0xf9], R3 ;  /* 0x0000f90318009986 */ /* 0x0001e8000c101112 */
[----:B------:R0:W-:Y:S04]  /*df90*/  @!P6 STG.E.U8 desc[UR18][R26.64+0xf8], R11 ;  /* 0x0000f80b1a00e986 */ /* 0x0001e8000c101112 */
[----:B------:R0:W-:Y:S02]  /*dfa0*/  @!P0 STG.E.U8 desc[UR18][R26.64+0xf9], R5 ;  /* 0x0000f9051a008986 */ /* 0x0001e4000c101112 */
.L_x_289:
[----:B------:R-:W-:Y:S05]  /*dfb0*/  BSYNC B0 ;  /* 0x0000000000007941 */ /* 0x000fea0003800000 */
.L_x_31:
[----:B0-----:R-:W2:Y:S04]  /*dfc0*/  LDL.LU R3, [R1+0x78] ;  /* 0x0000780001037983 */ /* 0x001ea80000300800 */
[----:B-----5:R-:W2:Y:S01]  /*dfd0*/  LDL.LU R2, [R1+0x7c] ;  /* 0x00007c0001027983 */ /* 0x020ea20000300800 */
[----:B------:R-:W-:Y:S01]  /*dfe0*/  ULDC UR6, c[0x0][0xc] ;  /* 0x0000030000067ab9 */ /* 0x000fe20000000800 */
[----:B------:R-:W-:Y:S01]  /*dff0*/  ULDC UR7, c[0x0][0x10] ;  /* 0x0000040000077ab9 */ /* 0x000fe20000000800 */
[----:B------:R-:W2:Y:S01]  /*e000*/  LDC R5, c[0x0][0x14] ;  /* 0x00000500ff057b82 */ /* 0x000ea20000000800 */
[----:B------:R-:W-:Y:S01]  /*e010*/  UIMAD.WIDE.U32 UR6, UR6, UR7, URZ ;  /* 0x00000007060672a5 */ /* 0x000fe2000f8e003f */
[----:B------:R-:W-:Y:S01]  /*e020*/  PRMT R0, RZ, 0x7610, R0 ;  /* 0x00007610ff007816 */ /* 0x000fe20000000000 */
[----:B------:R-:W-:-:S04]  /*e030*/  UMOV UR22, 0xffffffff ;  /* 0xffffffff00167882 */ /* 0x000fc80000000000 */
[----:B--2---:R-:W-:-:S04]  /*e040*/  IMAD.WIDE.U32 R2, R5, UR6, R2 ;  /* 0x0000000605027c25 */ /* 0x004fc8000f8e0002 */
[----:B------:R-:W-:Y:S01]  /*e050*/  IMAD R5, R5, UR7, RZ ;  /* 0x0000000705057c24 */ /* 0x000fe2000f8e02ff */
[----:B------:R-:W-:Y:S01]  /*e060*/  ULDC.64 UR6, c[0x0][0x650] ;  /* 0x0001940000067ab9 */ /* 0x000fe20000000a00 */
[----:B------:R-:W-:Y:S01]  /*e070*/  IMAD.MOV.U32 R19, RZ, RZ, R2 ;  /* 0x000000ffff137224 */ /* 0x000fe200078e0002 */
[----:B------:R-:W-:Y:S01]  /*e080*/  ISETP.GE.U32.AND P0, PT, R2, UR6, PT ;  /* 0x0000000602007c0c */ /* 0x000fe2000bf06070 */
[----:B------:R-:W-:Y:S02]  /*e090*/  IMAD.IADD R22, R3, 0x1, R5 ;  /* 0x0000000103167824 */ /* 0x000fe400078e0205 */
[----:B------:R-:W-:-:S03]  /*e0a0*/  IMAD.MOV.U32 R2, RZ, RZ, -0x1 ;  /* 0xffffffffff027424 */ /* 0x000fc600078e00ff */
[----:B------:R0:W-:Y:S01]  /*e0b0*/  STL [R1+0x78], R22 ;  /* 0x0000781601007387 */ /* 0x0001e20000100800 */
[----:B------:R-:W-:-:S03]  /*e0c0*/  ISETP.GE.U32.AND.EX P0, PT, R22, UR7, PT, P0 ;  /* 0x0000000716007c0c */ /* 0x000fc6000bf06100 */
[----:B------:R0:W-:Y:S04]  /*e0d0*/  STL [R1+0x7c], R19 ;  /* 0x00007c1301007387 */ /* 0x0001e80000100800 */
[----:B------:R0:W-:Y:S06]  /*e0e0*/  STL [R1+0x80], R2 ;  /* 0x0000800201007387 */ /* 0x0001ec0000100800 */
[----:B------:R-:W-:Y:S05]  /*e0f0*/  @P0 BRA `(.L_x_290) ;  /* 0x00000004006c0947 */ /* 0x000fea0003800000 */
[----:B------:R-:W2:Y:S01]  /*e100*/  S2R R14, SR_CTAID.X ;  /* 0x00000000000e7919 */ /* 0x000ea20000002500 */
[----:B------:R-:W5:Y:S01]  /*e110*/  LDC.64 R8, c[0x0][0x628] ;  /* 0x00018a00ff087b82 */ /* 0x000f620000000a00 */
[----:B------:R-:W-:Y:S01]  /*e120*/  ULDC UR6, c[0x0][0x150] ;  /* 0x0000540000067ab9 */ /* 0x000fe20000000800 */
[----:B------:R-:W-:Y:S01]  /*e130*/  IMAD.MOV.U32 R6, RZ, RZ, R19 ;  /* 0x000000ffff067224 */ /* 0x000fe200078e0013 */
[----:B------:R-:W0:Y:S01]  /*e140*/  S2R R16, SR_CTAID.Y ;  /* 0x0000000000107919 */ /* 0x000e220000002600 */
[----:B------:R-:W-:-:S04]  /*e150*/  IMAD.MOV.U32 R7, RZ, RZ, R22 ;  /* 0x000000ffff077224 */ /* 0x000fc800078e0016 */
[----:B------:R-:W0:Y:S08]  /*e160*/  LDC R17, c[0x0][0x144] ;  /* 0x00005100ff117b82 */ /* 0x000e300000000800 */
[----:B------:R-:W0:Y:S08]  /*e170*/  LDC R10, c[0x0][0x630] ;  /* 0x00018c00ff0a7b82 */ /* 0x000e300000000800 */
[----:B------:R-:W0:Y:S01]  /*e180*/  LDC.64 R12, c[0x0][0x620] ;  /* 0x00018800ff0c7b82 */ /* 0x000e220000000a00 */
[----:B-----5:R-:W-:-:S04]  /*e190*/  ISETP.NE.U32.AND P0, PT, R8, RZ, PT ;  /* 0x000000ff0800720c */ /* 0x020fc80003f05070 */
[----:B------:R-:W-:Y:S02]  /*e1a0*/  ISETP.NE.AND.EX P0, PT, R9, RZ, PT, P0 ;  /* 0x000000ff0900720c */ /* 0x000fe40003f05300 */
[----:B--2---:R-:W-:-:S05]  /*e1b0*/  I2FP.F32.U32 R0, R14 ;  /* 0x0000000e00007245 */ /* 0x004fca0000201000 */
[----:B------:R-:W-:-:S04]  /*e1c0*/  FMUL R0, R0, UR6 ;  /* 0x0000000600007c20 */ /* 0x000fc80008400000 */
[----:B------:R2:W0:Y:S02]  /*e1d0*/  F2I.U32.TRUNC.NTZ R15, R0 ;  /* 0x00000000000f7305 */ /* 0x000424000020f000 */
[----:B------:R-:W-:Y:S05]  /*e1e0*/  @!P0 BRA `(.L_x_291) ;  /* 0x0000000000288947 */ /* 0x000fea0003800000 */
[----:B--2---:R-:W2:Y:S02]  /*e1f0*/  LDC R0, c[0x0][0x634] ;  /* 0x00018d00ff007b82 */ /* 0x004ea40000000800 */
[----:B--2---:R-:W-:-:S05]  /*e200*/  IADD3 R7, P0, R19, R0, RZ ;  /* 0x0000000013077210 */ /* 0x004fca0007f1e0ff */
[----:B------:R-:W-:-:S04]  /*e210*/  IMAD.X R11, RZ, RZ, R22, P0 ;  /* 0x000000ffff0b7224 */ /* 0x000fc800000e0616 */
[----:B0-----:R-:W-:-:S04]  /*e220*/  IMAD.WIDE.U32 R2, R11, R8, RZ ;  /* 0x000000080b027225 */ /* 0x001fc800078e00ff */
[----:B------:R-:W-:-:S04]  /*e230*/  IMAD.WIDE.U32 R4, P0, R7, R9, R2 ;  /* 0x0000000907047225 */ /* 0x000fc80007800002 */
[----:B------:R-:W-:-:S04]  /*e240*/  IMAD.WIDE.U32 R2, R7, R8, RZ ;  /* 0x0000000807027225 */ /* 0x000fc800078e00ff */
[----:B------:R-:W-:Y:S01]  /*e250*/  IMAD.X R7, RZ, RZ, RZ, P0 ;  /* 0x000000ffff077224 */ /* 0x000fe200000e06ff */
[----:B------:R-:W-:Y:S01]  /*e260*/  IADD3 RZ, P0, R3, R4, RZ ;  /* 0x0000000403ff7210 */ /* 0x000fe20007f1e0ff */
[----:B------:R-:W-:-:S04]  /*e270*/  IMAD.MOV.U32 R6, RZ, RZ, R5 ;  /* 0x000000ffff067224 */ /* 0x000fc800078e0005 */
[----:B------:R-:W-:-:S08]  /*e280*/  IMAD.WIDE.U32.X R6, R11, R9, R6, P0 ;  /* 0x000000090b067225 */ /* 0x000fd000000e0406 */
.L_x_291:
[-CC-:B0-----:R-:W-:Y:S01]  /*e290*/  SHF.R.U64 R24, R6, R10.reuse, R7.reuse ;  /* 0x0000000a06187219 */ /* 0x181fe20000001207 */
[----:B------:R-:W0:Y:S01]  /*e2a0*/  LDC.64 R20, c[0x0][0x640] ;  /* 0x00019000ff147b82 */ /* 0x000e220000000a00 */
[----:B--2---:R-:W-:Y:S01]  /*e2b0*/  SHF.R.U32.HI R0, RZ, R10, R7 ;  /* 0x0000000aff007219 */ /* 0x004fe20000011607 */
[----:B------:R-:W-:Y:S01]  /*e2c0*/  IMAD.MOV.U32 R2, RZ, RZ, R19 ;  /* 0x000000ffff027224 */ /* 0x000fe200078e0013 */
[----:B------:R-:W-:Y:S01]  /*e2d0*/  IADD3 R5, P0, RZ, -R24, RZ ;  /* 0x80000018ff057210 */ /* 0x000fe20007f1e0ff */
[----:B------:R-:W-:Y:S01]  /*e2e0*/  IMAD.MOV R15, RZ, RZ, -R15 ;  /* 0x000000ffff0f7224 */ /* 0x000fe200078e0a0f */
[----:B------:R-:W-:Y:S01]  /*e2f0*/  ULDC UR6, c[0x0][0x154] ;  /* 0x0000550000067ab9 */ /* 0x000fe20000000800 */
[----:B------:R-:W-:Y:S02]  /*e300*/  IMAD.MOV.U32 R7, RZ, RZ, 0x1 ;  /* 0x00000001ff077424 */ /* 0x000fe400078e00ff */
[----:B------:R-:W2:Y:S01]  /*e310*/  LDC R4, c[0x0][0x618] ;  /* 0x00018600ff047b82 */ /* 0x000ea20000000800 */
[----:B------:R-:W-:-:S02]  /*e320*/  IMAD.X R3, RZ, RZ, ~R0, P0 ;  /* 0x000000ffff037224 */ /* 0x000fc400000e0e00 */
[----:B------:R-:W-:Y:S02]  /*e330*/  IMAD R15, R17, R15, R14 ;  /* 0x0000000f110f7224 */ /* 0x000fe400078e020e */
[-C--:B------:R-:W-:Y:S02]  /*e340*/  IMAD R0, R3, R12.reuse, RZ ;  /* 0x0000000c03007224 */ /* 0x080fe400078e02ff */
[----:B------:R-:W-:Y:S01]  /*e350*/  IMAD.MOV.U32 R3, RZ, RZ, R22 ;  /* 0x000000ffff037224 */ /* 0x000fe200078e0016 */
[----:B------:R-:W5:Y:S01]  /*e360*/  LDC R6, c[0x0][0x608] ;  /* 0x00018200ff067b82 */ /* 0x000f620000000800 */
[----:B------:R-:W-:-:S04]  /*e370*/  IMAD.WIDE.U32 R2, R5, R12, R2 ;  /* 0x0000000c05027225 */ /* 0x000fc800078e0002 */
[----:B------:R-:W-:-:S03]  /*e380*/  IMAD R5, R5, R13, R0 ;  /* 0x0000000d05057224 */ /* 0x000fc600078e0200 */
[----:B------:R-:W1:Y:S01]  /*e390*/  LDC R18, c[0x0][0x658] ;  /* 0x00019600ff127b82 */ /* 0x000e620000000800 */
[----:B------:R-:W-:Y:S01]  /*e3a0*/  I2FP.F32.U32 R0, R16 ;  /* 0x0000001000007245 */ /* 0x000fe20000201000 */
[----:B------:R-:W-:Y:S01]  /*e3b0*/  IMAD.IADD R3, R3, 0x1, R5 ;  /* 0x0000000103037824 */ /* 0x000fe200078e0205 */
[----:B0-----:R-:W-:Y:S01]  /*e3c0*/  ISETP.NE.U32.AND P0, PT, R20, RZ, PT ;  /* 0x000000ff1400720c */ /* 0x001fe20003f05070 */
[----:B------:R-:W-:Y:S02]  /*e3d0*/  IMAD.MOV.U32 R5, RZ, RZ, -0x1 ;  /* 0xffffffffff057424 */ /* 0x000fe400078e00ff */
[----:B------:R-:W-:Y:S02]  /*e3e0*/  FMUL R0, R0, UR6 ;  /* 0x0000000600007c20 */ /* 0x000fe40008400000 */
[----:B------:R-:W0:Y:S01]  /*e3f0*/  LDC R13, c[0x0][0x148] ;  /* 0x00005200ff0d7b82 */ /* 0x000e220000000800 */
[----:B--2---:R-:W-:Y:S01]  /*e400*/  SHF.R.U64 R10, R2, R4, R3 ;  /* 0x00000004020a7219 */ /* 0x004fe20000001203 */
[----:B------:R2:W0:Y:S01]  /*e410*/  F2I.U32.TRUNC.NTZ R12, R0 ;  /* 0x00000000000c7305 */ /* 0x000422000020f000 */
[----:B------:R-:W-:-:S02]  /*e420*/  ISETP.NE.AND.EX P0, PT, R21, RZ, PT, P0 ;  /* 0x000000ff1500720c */ /* 0x000fc40003f05300 */
[----:B------:R-:W-:-:S03]  /*e430*/  SHF.R.U32.HI R3, RZ, R4, R3 ;  /* 0x00000004ff037219 */ /* 0x000fc60000011603 */
[----:B------:R-:W0:Y:S01]  /*e440*/  LDC R14, c[0x0][0x600] ;  /* 0x00018000ff0e7b82 */ /* 0x000e220000000800 */
[-CC-:B-----5:R-:W-:Y:S02]  /*e450*/  SHF.R.U64 R8, R10, R6.reuse, R3.reuse ;  /* 0x000000060a087219 */ /* 0x1a0fe40000001203 */
[----:B------:R-:W-:-:S05]  /*e460*/  SHF.R.U32.HI R3, RZ, R6, R3 ;  /* 0x00000006ff037219 */ /* 0x000fca0000011603 */
[----:B------:R-:W0:Y:S01]  /*e470*/  LDC R19, c[0x0][0x648] ;  /* 0x00019200ff137b82 */ /* 0x000e220000000800 */
[-CC-:B-1----:R-:W-:Y:S02]  /*e480*/  SHF.R.U64 R11, R8, R18.reuse, R3.reuse ;  /* 0x00000012080b7219 */ /* 0x182fe40000001203 */
[-C--:B------:R-:W-:Y:S02]  /*e490*/  SHF.L.U32 R5, R5, R18.reuse, RZ ;  /* 0x0000001205057219 */ /* 0x080fe400000006ff */
[-C--:B------:R-:W-:Y:S01]  /*e4a0*/  SHF.R.U32.HI R3, RZ, R18.reuse, R3 ;  /* 0x00000012ff037219 */ /* 0x080fe20000011603 */
[----:B------:R-:W-:Y:S01]  /*e4b0*/  IMAD.MOV.U32 R2, RZ, RZ, R11 ;  /* 0x000000ffff027224 */ /* 0x000fe200078e000b */
[----:B------:R-:W-:Y:S01]  /*e4c0*/  SHF.L.U32 R34, R7, R18, RZ ;  /* 0x0000001207227219 */ /* 0x000fe200000006ff */
[----:B------:R-:W1:Y:S01]  /*e4d0*/  LDC R22, c[0x0][0x638] ;  /* 0x00018e00ff167b82 */ /* 0x000e620000000800 */
[----:B------:R-:W-:-:S07]  /*e4e0*/  LOP3.LUT R17, RZ, R5, RZ, 0x33, !PT ;  /* 0x00000005ff117212 */ /* 0x000fce00078e33ff */
[----:B------:R-:W0:Y:S01]  /*e4f0*/  LDC R23, c[0x0][0x610] ;  /* 0x00018400ff177b82 */ /* 0x000e220000000800 */
[----:B--2---:R-:W-:Y:S05]  /*e500*/  @!P0 BRA `(.L_x_292) ;  /* 0x0000000000288947 */ /* 0x004fea0003800000 */
[----:B------:R-:W2:Y:S02]  /*e510*/  LDC R0, c[0x0][0x64c] ;  /* 0x00019300ff007b82 */ /* 0x000ea40000000800 */
[----:B--2---:R-:W-:-:S05]  /*e520*/  IADD3 R7, P0, R11, R0, RZ ;  /* 0x000000000b077210 */ /* 0x004fca0007f1e0ff */
        /* <DEDUP_REMOVED lines=8> */
.L_x_292:
[----:B0-----:R-:W-:Y:S01]  /*e5b0*/  SHF.R.U64 R0, R2, R19, R3 ;  /* 0x0000001302007219 */ /* 0x001fe20000001203 */
[----:B------:R-:W-:Y:S01]  /*e5c0*/  VIADD R3, R14, 0xffffffff ;  /* 0xffffffff0e037836 */ /* 0x000fe20000000000 */
[----:B------:R-:W-:Y:S01]  /*e5d0*/  LOP3.LUT R5, R8, R17, RZ, 0xc0, !PT ;  /* 0x0000001108057212 */ /* 0x000fe200078ec0ff */
[----:B------:R-:W-:Y:S01]  /*e5e0*/  IMAD.MOV R12, RZ, RZ, -R12 ;  /* 0x000000ffff0c7224 */ /* 0x000fe200078e0a0c */
[----:B------:R-:W-:Y:S01]  /*e5f0*/  R2UR UR22, R24 ;  /* 0x00000000181672ca */ /* 0x000fe200000e0000 */
[----:B------:R-:W-:Y:S01]  /*e600*/  IMAD.MOV R2, RZ, RZ, -R0 ;  /* 0x000000ffff027224 */ /* 0x000fe200078e0a00 */
[----:B------:R-:W-:Y:S01]  /*e610*/  LOP3.LUT R3, R10, R3, RZ, 0xc0, !PT ;  /* 0x000000030a037212 */ /* 0x000fe200078ec0ff */
[----:B------:R-:W-:Y:S02]  /*e620*/  IMAD R34, R34, R0, R5 ;  /* 0x0000000022227224 */ /* 0x000fe400078e0205 */
[----:B------:R-:W-:Y:S02]  /*e630*/  @P3 IMAD R15, R13, R12, R16 ;  /* 0x0000000c0d0f3224 */ /* 0x000fe400078e0210 */
[----:B-1----:R-:W-:-:S02]  /*e640*/  IMAD R0, R2, R22, R11 ;  /* 0x0000001602007224 */ /* 0x002fc400078e020b */
[----:B------:R-:W-:Y:S02]  /*e650*/  IMAD R34, R34, R23, R15 ;  /* 0x0000001722227224 */ /* 0x000fe400078e020f */
[----:B------:R-:W-:Y:S02]  /*e660*/  IMAD R3, R0, R14, R3 ;  /* 0x0000000e00037224 */ /* 0x000fe400078e0203 */
[----:B------:R-:W-:-:S03]  /*e670*/  IMAD.MOV.U32 R0, RZ, RZ, 0x1 ;  /* 0x00000001ff007424 */ /* 0x000fc600078e00ff */
[----:B------:R-:W-:Y:S02]  /*e680*/  SEL R2, R3, R34, !P3 ;  /* 0x0000002203027207 */ /* 0x000fe40005800000 */
[----:B------:R-:W-:-:S03]  /*e690*/  SEL R34, R34, R3, !P3 ;  /* 0x0000000322227207 */ /* 0x000fc60005800000 */
[----:B------:R2:W-:Y:S04]  /*e6a0*/  STL [R1+0x80], R2 ;  /* 0x0000800201007387 */ /* 0x0005e80000100800 */
.L_x_290:
[----:B------:R-:W-:Y:S01]  /*e6b0*/  UIADD3 UR5, UR12, UR5, URZ ;  /* 0x000000050c057290 */ /* 0x000fe2000fffe03f */
[----:B------:R0:W-:Y:S01]  /*e6c0*/  STL [R1+0x84], R34 ;  /* 0x0000842201007387 */ /* 0x0001e20000100800 */
[----:B------:R-:W-:Y:S02]  /*e6d0*/  LOP3.LUT P0, RZ, R0, 0xff, RZ, 0xc0, !PT ;  /* 0x000000ff00ff7812 */ /* 0x000fe4000780c0ff */
[----:B------:R-:W-:Y:S02]  /*e6e0*/  USHF.R.U32.HI UR6, URZ, 0x1, UR5 ;  /* 0x000000013f067899 */ /* 0x000fe40008011605 */
[----:B------:R-:W-:Y:S02]  /*e6f0*/  UISETP.GT.U32.AND UP1, UPT, UR5, 0x1, UPT ;  /* 0x000000010500788c */ /* 0x000fe4000bf24070 */
[----:B------:R-:W-:Y:S02]  /*e700*/  ULOP3.LUT UR6, UR6, 0x1, URZ, 0xc0, !UPT ;  /* 0x0000000106067892 */ /* 0x000fe4000f8ec03f */
[----:B------:R-:W-:-:S02]  /*e710*/  UISETP.LT.U32.AND UP1, UPT, UR12, 0x2, UP1 ;  /* 0x000000020c00788c */ /* 0x000fc40008f21070 */
[----:B------:R-:W-:Y:S02]  /*e720*/  UISETP.NE.U32.AND UP0, UPT, UR6, 0x1, UPT ;  /* 0x000000010600788c */ /* 0x000fe4000bf05070 */
[----:B------:R-:W-:Y:S02]  /*e730*/  USEL UR7, URZ, 0x1, !UP1 ;  /* 0x000000013f077887 */ /* 0x000fe4000c800000 */
[----:B------:R-:W-:Y:S02]  /*e740*/  UISETP.GT.U32.AND UP0, UPT, UR12, 0x1, !UP0 ;  /* 0x000000010c00788c */ /* 0x000fe4000c704070 */
[----:B------:R-:W-:Y:S02]  /*e750*/  ULOP3.LUT UR5, UR5, 0x1, URZ, 0xc0, !UPT ;  /* 0x0000000105057892 */ /* 0x000fe4000f8ec03f */
[----:B------:R-:W-:-:S04]  /*e760*/  USEL UR6, URZ, 0x1, !UP0 ;  /* 0x000000013f067887 */ /* 0x000fc8000c000000 */
[----:B------:R-:W-:Y:S01]  /*e770*/  ULOP3.LUT UR4, UR6, UR4, UR7, 0x96, !UPT ;  /* 0x0000000406047292 */ /* 0x000fe2000f8e9607 */
[----:B0-----:R-:W-:Y:S11]  /*e780*/  @P0 BRA `(.L_x_293) ;  /* 0xffffff2800140947 */ /* 0x001ff6000383ffff */
[----:B------:R-:W-:Y:S05]  /*e790*/  EXIT ;  /* 0x000000000000794d */ /* 0x000fea0003800000 */
.L_x_3:
[----:B------:R-:W2:Y:S01]  /*e7a0*/  LDL R16, [R1+0x7c] ;  /* 0x00007c0001107983 */ /* 0x000ea20000100800 */
[----:B------:R-:W-:-:S03]  /*e7b0*/  ULDC.64 UR4, c[0x0][0x650] ;  /* 0x0001940000047ab9 */ /* 0x000fc60000000a00 */
[----:B------:R-:W3:Y:S01]  /*e7c0*/  LDL R17, [R1+0x78] ;  /* 0x0000780001117983 */ /* 0x000ee20000100800 */
[----:B------:R-:W-:Y:S01]  /*e7d0*/  PRMT R4, RZ, 0x7610, R4 ;  /* 0x00007610ff047816 */ /* 0x000fe20000000004 */
[----:B------:R-:W-:Y:S02]  /*e7e0*/  IMAD.MOV.U32 R5, RZ, RZ, -0x1 ;  /* 0xffffffffff057424 */ /* 0x000fe400078e00ff */
[----:B------:R-:W-:Y:S02]  /*e7f0*/  IMAD.MOV.U32 R6, RZ, RZ, -0x1 ;  /* 0xffffffffff067424 */ /* 0x000fe400078e00ff */
[----:B------:R-:W-:Y:S01]  /*e800*/  IMAD.MOV.U32 R11, RZ, RZ, -0x1 ;  /* 0xffffffffff0b7424 */ /* 0x000fe200078e00ff */
[----:B--2---:R-:W-:-:S04]  /*e810*/  ISETP.GE.U32.AND P0, PT, R16, UR4, PT ;  /* 0x0000000410007c0c */ /* 0x004fc8000bf06070 */
[----:B---3--:R-:W-:-:S13]  /*e820*/  ISETP.GE.U32.AND.EX P0, PT, R17, UR5, PT, P0 ;  /* 0x0000000511007c0c */ /* 0x008fda000bf06100 */
[----:B------:R-:W-:Y:S05]  /*e830*/  @P0 BRA `(.L_x_294) ;  /* 0x00000004005c0947 */ /* 0x000fea0003800000 */
        /* <DEDUP_REMOVED lines=18> */
.L_x_295:
[-CC-:B------:R-:W-:Y:S01]  /*e960*/  SHF.R.U64 R11, R8, R12.reuse, R9.reuse ;  /* 0x0000000c080b7219 */ /* 0x180fe20000001209 */
[----:B------:R-:W0:Y:S01]  /*e970*/  LDC.64 R20, c[0x0][0x640] ;  /* 0x00019000ff147b82 */ /* 0x000e220000000a00 */
[----:B------:R-:W-:Y:S01]  /*e980*/  SHF.R.U32.HI R3, RZ, R12, R9 ;  /* 0x0000000cff037219 */ /* 0x000fe20000011609 */
[----:B------:R-:W-:Y:S01]  /*e990*/  ULDC UR4, c[0x0][0x150] ;  /* 0x0000540000047ab9 */ /* 0x000fe20000000800 */
[----:B------:R-:W-:Y:S01]  /*e9a0*/  IADD3 R7, P0, RZ, -R11, RZ ;  /* 0x8000000bff077210 */ /* 0x000fe20007f1e0ff */
[----:B------:R-:W-:Y:S01]  /*e9b0*/  IMAD.MOV.U32 R4, RZ, RZ, R16 ;  /* 0x000000ffff047224 */ /* 0x000fe200078e0010 */
[----:B------:R-:W-:Y:S01]  /*e9c0*/  I2FP.F32.U32 R6, R2 ;  /* 0x0000000200067245 */ /* 0x000fe20000201000 */
[----:B------:R-:W-:Y:S02]  /*e9d0*/  IMAD.MOV.U32 R5, RZ, RZ, R17 ;  /* 0x000000ffff057224 */ /* 0x000fe400078e0011 */
[----:B------:R-:W1:Y:S01]  /*e9e0*/  LDC R10, c[0x0][0x618] ;  /* 0x00018600ff0a7b82 */ /* 0x000e620000000800 */
[----:B------:R-:W-:-:S02]  /*e9f0*/  IMAD.X R3, RZ, RZ, ~R3, P0 ;  /* 0x000000ffff037224 */ /* 0x000fc400000e0e03 */
[----:B------:R-:W-:Y:S01]  /*ea00*/  FMUL R9, R6, UR4 ;  /* 0x0000000406097c20 */ /* 0x000fe20008400000 */
[----:B------:R-:W-:Y:S01]  /*ea10*/  IMAD.WIDE.U32 R4, R7, R14, R4 ;  /* 0x0000000e07047225 */ /* 0x000fe200078e0004 */
[----:B------:R-:W-:-:S03]  /*ea20*/  ULDC UR4, c[0x0][0x154] ;  /* 0x0000550000047ab9 */ /* 0x000fc60000000800 */
[----:B------:R-:W-:Y:S01]  /*ea30*/  IMAD R6, R3, R14, RZ ;  /* 0x0000000e03067224 */ /* 0x000fe200078e02ff */
[----:B------:R-:W2:Y:S01]  /*ea40*/  LDC R13, c[0x0][0x144] ;  /* 0x00005100ff0d7b82 */ /* 0x000ea20000000800 */
[----:B------:R-:W3:Y:S02]  /*ea50*/  F2I.U32.TRUNC.NTZ R9, R9 ;  /* 0x0000000900097305 */ /* 0x000ee4000020f000 */
[----:B------:R-:W-:Y:S02]  /*ea60*/  IMAD R3, R7, R15, R6 ;  /* 0x0000000f07037224 */ /* 0x000fe400078e0206 */
[----:B------:R-:W-:Y:S02]  /*ea70*/  IMAD.MOV.U32 R6, RZ, RZ, -0x1 ;  /* 0xffffffffff067424 */ /* 0x000fe400078e00ff */
[----:B------:R-:W-:Y:S01]  /*ea80*/  IMAD.IADD R3, R5, 0x1, R3 ;  /* 0x0000000105037824 */ /* 0x000fe200078e0203 */
[----:B------:R-:W4:Y:S01]  /*ea90*/  LDC R12, c[0x0][0x608] ;  /* 0x00018200ff0c7b82 */ /* 0x000f220000000800 */
[----:B------:R-:W-:-:S02]  /*eaa0*/  I2FP.F32.U32 R5, R0 ;  /* 0x0000000000057245 */ /* 0x000fc40000201000 */
[----:B0-----:R-:W-:-:S03]  /*eab0*/  ISETP.NE.U32.AND P0, PT, R20, RZ, PT ;  /* 0x000000ff1400720c */ /* 0x001fc60003f05070 */
[----:B------:R-:W-:Y:S01]  /*eac0*/  FMUL R5, R5, UR4 ;  /* 0x0000000405057c20 */ /* 0x000fe20008400000 */
[----:B------:R-:W-:Y:S01]  /*ead0*/  ISETP.NE.AND.EX P0, PT, R21, RZ, PT, P0 ;  /* 0x000000ff1500720c */ /* 0x000fe20003f05300 */
[----:B------:R-:W0:Y:S01]  /*eae0*/  LDC R7, c[0x0][0x658] ;  /* 0x00019600ff077b82 */ /* 0x000e220000000800 */
[-C--:B-1----:R-:W-:Y:S01]  /*eaf0*/  SHF.R.U64 R8, R4, R10.reuse, R3 ;  /* 0x0000000a04087219 */ /* 0x082fe20000001203 */
[----:B---3--:R-:W-:Y:S01]  /*eb00*/  IMAD.MOV R4, RZ, RZ, -R9 ;  /* 0x000000ffff047224 */ /* 0x008fe200078e0a09 */
[----:B------:R-:W-:Y:S02]  /*eb10*/  SHF.R.U32.HI R3, RZ, R10, R3 ;  /* 0x0000000aff037219 */ /* 0x000fe40000011603 */
[----:B------:R1:W3:Y:S03]  /*eb20*/  F2I.U32.TRUNC.NTZ R10, R5 ;  /* 0x00000005000a7305 */ /* 0x0002e6000020f000 */
[----:B------:R-:W1:Y:S01]  /*eb30*/  LDC R17, c[0x0][0x148] ;  /* 0x00005200ff117b82 */ /* 0x000e620000000800 */
[----:B--2---:R-:W-:-:S02]  /*eb40*/  IMAD R19, R13, R4, R2 ;  /* 0x000000040d137224 */ /* 0x004fc400078e0202 */
[----:B------:R-:W-:-:S05]  /*eb50*/  IMAD.MOV.U32 R4, RZ, RZ, 0x1 ;  /* 0x00000001ff047424 */ /* 0x000fca00078e00ff */
[----:B------:R-:W2:Y:S01]  /*eb60*/  LDC R14, c[0x0][0x600] ;  /* 0x00018000ff0e7b82 */ /* 0x000ea20000000800 */
[-CC-:B----4-:R-:W-:Y:S02]  /*eb70*/  SHF.R.U64 R13, R8, R12.reuse, R3.reuse ;  /* 0x0000000c080d7219 */ /* 0x190fe40000001203 */
[----:B------:R-:W-:-:S05]  /*eb80*/  SHF.R.U32.HI R2, RZ, R12, R3 ;  /* 0x0000000cff027219 */ /* 0x000fca0000011603 */
[----:B------:R-:W4:Y:S01]  /*eb90*/  LDC R16, c[0x0][0x648] ;  /* 0x00019200ff107b82 */ /* 0x000f220000000800 */
[-CC-:B0-----:R-:W-:Y:S02]  /*eba0*/  SHF.R.U64 R15, R13, R7.reuse, R2.reuse ;  /* 0x000000070d0f7219 */ /* 0x181fe40000001202 */
[-C--:B------:R-:W-:Y:S02]  /*ebb0*/  SHF.L.U32 R6, R6, R7.reuse, RZ ;  /* 0x0000000706067219 */ /* 0x080fe400000006ff */
[-C--:B------:R-:W-:Y:S01]  /*ebc0*/  SHF.R.U32.HI R3, RZ, R7.reuse, R2 ;  /* 0x00000007ff037219 */ /* 0x080fe20000011602 */
[----:B------:R-:W-:Y:S01]  /*ebd0*/  IMAD.MOV.U32 R2, RZ, RZ, R15 ;  /* 0x000000ffff027224 */ /* 0x000fe200078e000f */
[----:B------:R-:W-:Y:S01]  /*ebe0*/  SHF.L.U32 R12, R4, R7, RZ ;  /* 0x00000007040c7219 */ /* 0x000fe200000006ff */
[----:B------:R-:W0:Y:S01]  /*ebf0*/  LDC R18, c[0x0][0x638] ;  /* 0x00018e00ff127b82 */ /* 0x000e220000000800 */
[----:B------:R-:W-:-:S07]  /*ec00*/  LOP3.LUT R22, RZ, R6, RZ, 0x33, !PT ;  /* 0x00000006ff167212 */ /* 0x000fce00078e33ff */
        /* <DEDUP_REMOVED lines=12> */
.L_x_296:
[----:B----4-:R-:W-:Y:S01]  /*ecd0*/  SHF.R.U64 R3, R2, R16, R3 ;  /* 0x0000001002037219 */ /* 0x010fe20000001203 */
[----:B--2---:R-:W-:Y:S01]  /*ece0*/  VIADD R5, R14, 0xffffffff ;  /* 0xffffffff0e057836 */ /* 0x004fe20000000000 */
[----:B------:R-:W-:Y:S01]  /*ecf0*/  LOP3.LUT R2, R13, R22, RZ, 0xc0, !PT ;  /* 0x000000160d027212 */ /* 0x000fe200078ec0ff */
[----:B------:R-:W-:Y:S02]  /*ed00*/  IMAD.MOV R10, RZ, RZ, -R10 ;  /* 0x000000ffff0a7224 */ /* 0x000fe400078e0a0a */
[----:B------:R-:W-:Y:S02]  /*ed10*/  IMAD.MOV R4, RZ, RZ, -R3 ;  /* 0x000000ffff047224 */ /* 0x000fe400078e0a03 */
[----:B------:R-:W-:Y:S01]  /*ed20*/  IMAD R2, R12, R3, R2 ;  /* 0x000000030c027224 */ /* 0x000fe200078e0202 */
[----:B------:R-:W-:Y:S01]  /*ed30*/  LOP3.LUT R3, R8, R5, RZ, 0xc0, !PT ;  /* 0x0000000508037212 */ /* 0x000fe200078ec0ff */
[----:B------:R-:W-:Y:S02]  /*ed40*/  @P3 IMAD R19, R17, R10, R0 ;  /* 0x0000000a11133224 */ /* 0x000fe400078e0200 */
[----:B0-----:R-:W-:-:S02]  /*ed50*/  IMAD R0, R4, R18, R15 ;  /* 0x0000001204007224 */ /* 0x001fc400078e020f */
[----:B------:R-:W-:Y:S02]  /*ed60*/  IMAD R5, R2, R23, R19 ;  /* 0x0000001702057224 */ /* 0x000fe400078e0213 */
[----:B------:R-:W-:Y:S02]  /*ed70*/  IMAD R0, R0, R14, R3 ;  /* 0x0000000e00007224 */ /* 0x000fe400078e0203 */
[----:B------:R-:W-:-:S03]  /*ed80*/  IMAD.MOV.U32 R4, RZ, RZ, 0x1 ;  /* 0x00000001ff047424 */ /* 0x000fc600078e00ff */
[----:B------:R-:W-:Y:S02]  /*ed90*/  SEL R6, R0, R5, !P3 ;  /* 0x0000000500067207 */ /* 0x000fe40005800000 */
[----:B------:R-:W-:-:S07]  /*eda0*/  SEL R5, R5, R0, !P3 ;  /* 0x0000000005057207 */ /* 0x000fce0005800000 */
.L_x_294:
[----:B------:R-:W-:-:S08]  /*edb0*/  NOP ;  /* 0x0000000000007918 */ /* 0x000fd00000000000 */
[----:B------:R-:W0:-:S00]  /*edc0*/  USETMAXREG.DEALLOC.CTAPOOL 0x28 ;  /* 0x00000028000079c8 */ /* 0x000e0000080e0500 */
[----:B------:R-:W-:-:S13]  /*edd0*/  ISETP.NE.AND P0, PT, RZ, UR8, PT ;  /* 0x00000008ff007c0c */ /* 0x000fda000bf05270 */
[----:B------:R-:W-:Y:S05]  /*ede0*/  @P0 EXIT ;  /* 0x000000000000094d */ /* 0x000fea0003800000 */
[----:B0-----:R-:W-:Y:S01]  /*edf0*/  LOP3.LUT P0, RZ, R4, 0xff, RZ, 0xc0, !PT ;  /* 0x000000ff04ff7812 */ /* 0x001fe2000780c0ff */
[----:B------:R-:W-:Y:S02]  /*ee00*/  IMAD.MOV.U32 R0, RZ, RZ, 0x1 ;  /* 0x00000001ff007424 */ /* 0x000fe400078e00ff */
[----:B------:R-:W-:-:S10]  /*ee10*/  IMAD.MOV.U32 R8, RZ, RZ, RZ ;  /* 0x000000ffff087224 */ /* 0x000fd400078e00ff */
[----:B------:R-:W-:Y:S05]  /*ee20*/  @!P0 BRA `(.L_x_297) ;  /* 0x0000000c00548947 */ /* 0x000fea0003800000 */
[----:B------:R-:W0:Y:S01]  /*ee30*/  S2R R2, SR_TID.X ;  /* 0x0000000000027919 */ /* 0x000e220000002100 */
[----:B------:R-:W-:Y:S01]  /*ee40*/  ULDC UR4, c[0x0][0x28c] ;  /* 0x0000a30000047ab9 */ /* 0x000fe20000000800 */
[----:B------:R-:W-:Y:S01]  /*ee50*/  ULDC UR6, c[0x0][0x658] ;  /* 0x0001960000067ab9 */ /* 0x000fe20000000800 */
[----:B------:R-:W-:Y:S01]  /*ee60*/  UIADD3 UR10, UR4, 0x1f, URZ ;  /* 0x0000001f040a7890 */ /* 0x000fe2000fffe03f */
[----:B------:R-:W-:Y:S01]  /*ee70*/  BSSY B0, `(.L_x_297) ;  /* 0x00000d0000007945 */ /* 0x000fe20003800000 */
[----:B------:R-:W-:Y:S01]  /*ee80*/  UMOV UR7, 0xffffffff ;  /* 0xffffffff00077882 */ /* 0x000fe20000000000 */
[----:B------:R-:W-:Y:S01]  /*ee90*/  ULDC UR5, c[0x0][0x600] ;  /* 0x0001800000057ab9 */ /* 0x000fe20000000800 */
[----:B------:R-:W-:Y:S01]  /*eea0*/  UMOV UR9, 0x1 ;  /* 0x0000000100097882 */ /* 0x000fe20000000000 */
[----:B------:R-:W-:Y:S01]  /*eeb0*/  USHF.L.U32 UR7, UR7, UR6, URZ ;  /* 0x0000000607077299 */ /* 0x000fe2000800063f */
[----:B------:R-:W-:Y:S01]  /*eec0*/  IMAD.MOV.U32 R9, RZ, RZ, 0x1 ;  /* 0x00000001ff097424 */ /* 0x000fe200078e00ff */
[----:B------:R-:W-:Y:S01]  /*eed0*/  UIADD3 UR4, UR5, -0x1, URZ ;  /* 0xffffffff05047890 */ /* 0x000fe2000fffe03f */
[----:B------:R-:W-:Y:S01]  /*eee0*/  IMAD.MOV.U32 R0, RZ, RZ, 0x1 ;  /* 0x00000001ff007424 */ /* 0x000fe200078e00ff */
[----:B------:R-:W-:Y:S01]  /*eef0*/  USHF.R.S32.HI UR11, URZ, 0x1f, UR10 ;  /* 0x0000001f3f0b7899 */ /* 0x000fe2000801140a */
[----:B------:R-:W-:Y:S01]  /*ef00*/  IMAD.MOV.U32 R8, RZ, RZ, RZ ;  /* 0x000000ffff087224 */ /* 0x000fe200078e00ff */
[----:B------:R-:W-:Y:S01]  /*ef10*/  ULDC UR8, c[0x0][0xc] ;  /* 0x0000030000087ab9 */ /* 0x000fe20000000800 */
[----:B------:R-:W-:-:S02]  /*ef20*/  USHF.L.U32 UR5, UR9, UR6, URZ ;  /* 0x0000000609057299 */ /* 0x000fc4000800063f */
[----:B------:R-:W-:Y:S01]  /*ef30*/  ULEA.HI UR11, UR11, UR10, URZ, 0x5 ;  /* 0x0000000a0b0b7291 */ /* 0x000fe2000f8f283f */
[----:B------:R-:W-:Y:S01]  /*ef40*/  ULDC UR9, c[0x0][0x10] ;  /* 0x0000040000097ab9 */ /* 0x000fe20000000800 */
[----:B------:R-:W-:Y:S02]  /*ef50*/  ULOP3.LUT UR6, URZ, UR7, URZ, 0x33, !UPT ;  /* 0x000000073f067292 */ /* 0x000fe4000f8e333f */
[----:B------:R-:W-:Y:S01]  /*ef60*/  UIMAD.WIDE.U32 UR8, UR8, UR9, URZ ;  /* 0x00000009080872a5 */ /* 0x000fe2000f8e003f */
[----:B------:R-:W-:Y:S01]  /*ef70*/  ULDC UR7, c[0x0][0x14] ;  /* 0x0000050000077ab9 */ /* 0x000fe20000000800 */
[----:B------:R-:W-:Y:S02]  /*ef80*/  USHF.R.S32.HI UR20, URZ, 0x5, UR11 ;  /* 0x000000053f147899 */ /* 0x000fe4000801140b */
[----:B------:R-:W-:Y:S02]  /*ef90*/  UIMAD.WIDE.U32 UR22, UR8, UR7, URZ ;  /* 0x00000007081672a5 */ /* 0x000fe4000f8e003f */
[----:B------:R-:W-:-:S02]  /*efa0*/  UIMAD UR18, UR9, UR7, URZ ;  /* 0x00000007091272a4 */ /* 0x000fc4000f8e023f */
[----:B------:R-:W-:Y:S01]  /*efb0*/  ULOP3.LUT UR26, UR13, 0x2, URZ, 0xfc, !UPT ;  /* 0x000000020d1a7892 */ /* 0x000fe2000f8efc3f */
[C---:B0-----:R-:W-:Y:S01]  /*efc0*/  LOP3.LUT P4, RZ, R2.reuse, 0x7f, RZ, 0xc0, !PT ;  /* 0x0000007f02ff7812 */ /* 0x041fe2000788c0ff */
[----:B------:R-:W-:Y:S01]  /*efd0*/  UIADD3 UR18, UR23, UR18, URZ ;  /* 0x0000001217127290 */ /* 0x000fe2000fffe03f */
[----:B------:R-:W-:Y:S01]  /*efe0*/  LOP3.LUT P0, RZ, R2, 0x1f, RZ, 0xc0, !PT ;  /* 0x0000001f02ff7812 */ /* 0x000fe2000780c0ff */
[----:B------:R-:W-:Y:S01]  /*eff0*/  UIADD3 UR27, UR20, 0x1, URZ ;  /* 0x00000001141b7890 */ /* 0x000fe2000fffe03f */
[----:B------:R-:W-:Y:S02]  /*f000*/  ULDC.64 UR24, c[0x0][0x198] ;  /* 0x0000660000187ab9 */ /* 0x000fe40000000a00 */
[----:B------:R-:W-:-:S13]  /*f010*/  PLOP3.LUT P0, PT, P0, P4, PT, 0x8a, 0x0 ;  /* 0x000000000000781c */ /* 0x000fda0000709172 */
.L_x_309:
[----:B------:R-:W-:-:S03]  /*f020*/  UMOV UR7, 0xffffffff ;  /* 0xffffffff00077882 */ /* 0x000fc60000000000 */
[----:B------:R-:W-:Y:S05]  /*f030*/  BRA.DIV UR7, `(.L_x_298) ;  /* 0x0000000e07847947 */ /* 0x000fea000b800000 */
[----:B------:R-:W-:-:S13]  /*f040*/  ELECT P1, URZ, PT ;  /* 0x00000000003f782f */ /* 0x000fda0003820000 */
.L_x_318:
[----:B------:R-:W0:Y:S01]  /*f050*/  LDC R2, c[0x0][0x28c] ;  /* 0x0000a300ff027b82 */ /* 0x000e220000000800 */
[----:B------:R-:W-:Y:S01]  /*f060*/  BSSY B1, `(.L_x_299) ;  /* 0x0000038000017945 */ /* 0x000fe20003800000 */
[----:B0-----:R-:W-:-:S13]  /*f070*/  ISETP.LT.OR P1, PT, R2, 0x1, !P1 ;  /* 0x000000010200780c */ /* 0x001fda0004f21670 */
[----:B------:R-:W-:Y:S05]  /*f080*/  @P1 BRA `(.L_x_300) ;  /* 0x0000000000d41947 */ /* 0x000fea0003800000 */
[----:B------:R-:W-:Y:S02]  /*f090*/  IMAD.SHL.U32 R6, R6, 0x100, RZ ;  /* 0x0000010006067824 */ /* 0x000fe400078e00ff */
[----:B------:R-:W-:Y:S02]  /*f0a0*/  IMAD.SHL.U32 R7, R5, 0x80, RZ ;  /* 0x0000008005077824 */ /* 0x000fe400078e00ff */
[----:B------:R-:W-:Y:S02]  /*f0b0*/  IMAD.MOV.U32 R12, RZ, RZ, RZ ;  /* 0x000000ffff0c7224 */ /* 0x000fe400078e00ff */
[----:B------:R-:W-:Y:S02]  /*f0c0*/  IMAD.U32 R14, RZ, RZ, UR27 ;  /* 0x0000001bff0e7e24 */ /* 0x000fe4000f8e00ff */
[----:B------:R-:W-:Y:S02]  /*f0d0*/  IMAD.MOV.U32 R2, RZ, RZ, R0 ;  /* 0x000000ffff027224 */ /* 0x000fe400078e0000 */
[----:B------:R-:W-:-:S07]  /*f0e0*/  IMAD.MOV.U32 R3, RZ, RZ, R8 ;  /* 0x000000ffff037224 */ /* 0x000fce00078e0008 */
.L_x_304:
[----:B------:R-:W0:Y:S01]  /*f0f0*/  S2R R5, SR_CgaCtaId ;  /* 0x0000000000057919 */ /* 0x000e220000008800 */
[----:B------:R-:W-:-:S04]  /*f100*/  MOV R4, 0x400 ;  /* 0x0000040000047802 */ /* 0x000fc80000000f00 */
[----:B0-----:R-:W-:Y:S02]  /*f110*/  LEA R10, R5, R4, 0x18 ;  /* 0x00000004050a7211 */ /* 0x001fe400078ec0ff */
[----:B------:R-:W-:Y:S01]  /*f120*/  SHF.L.U32 R4, R2, 0x1f, RZ ;  /* 0x0000001f02047819 */ /* 0x000fe200000006ff */
[----:B------:R-:W0:Y:S02]  /*f130*/  @!P4 LDC R5, c[0x0][0x500] ;  /* 0x00014000ff05cb82 */ /* 0x000e240000000800 */
[----:B------:R-:W-:-:S04]  /*f140*/  IMAD R13, R3, 0x8, R10 ;  /* 0x00000008030d7824 */ /* 0x000fc800078e020a */
[----:B------:R-:W1:Y:S02]  /*f150*/  SYNCS.PHASECHK.TRANS64.TRYWAIT P1, [R13+URZ+0x10], R4 ;  /* 0x000010040d0075a7 */ /* 0x000e64000802017f */
[----:B-1----:R-:W-:Y:S05]  /*f160*/  @!P1 BRA `(.L_x_301) ;  /* 0x0000000c00589947 */ /* 0x002fea0003800000 */
.L_x_319:
[----:B------:R-:W-:Y:S01]  /*f170*/  UPRMT UR7, UR26, 0x9910, URZ ;  /* 0x000099101a077896 */ /* 0x000fe2000800003f */
[----:B0-----:R0:W-:Y:S03]  /*f180*/  @!P4 SYNCS.ARRIVE.TRANS64 RZ, [R13+URZ], R5 ;  /* 0x000000050dffc9a7 */ /* 0x0011e6000800003f */
[----:B------:R-:W-:-:S06]  /*f190*/  UISETP.NE.AND UP0, UPT, UR7, 0x2, UPT ;  /* 0x000000020700788c */ /* 0x000fcc000bf05270 */
[----:B------:R-:W-:-:S13]  /*f1a0*/  PLOP3.LUT P1, PT, PT, PT, UP0, 0x80, 0x0 ;  /* 0x000000000000781c */ /* 0x000fda0003f2f008 */
[----:B0-----:R-:W-:Y:S05]  /*f1b0*/  @P1 BRA `(.L_x_302) ;  /* 0x0000000000041947 */ /* 0x001fea0003800000 */
[----:B------:R-:W-:Y:S01]  /*f1c0*/  BPT.TRAP 0x1 ;  /* 0x000000040000795c */ /* 0x000fe20000300000 */
.L_x_302:
[----:B------:R-:W-:Y:S05]  /*f1d0*/  @P0 BRA `(.L_x_303) ;  /* 0x0000000000040947 */ /* 0x000fea0003800000 */
[----:B------:R-:W-:Y:S01]  /*f1e0*/  BPT.TRAP 0x1 ;  /* 0x000000040000795c */ /* 0x000fe20000300000 */
.L_x_303:
[--C-:B-1----:R-:W-:Y:S01]  /*f1f0*/  IMAD R4, R3, 0x1000, R10.reuse ;  /* 0x0000100003047824 */ /* 0x102fe200078e020a */
[----:B------:R-:W-:Y:S01]  /*f200*/  R2UR UR9, R13 ;  /* 0x000000000d0972ca */ /* 0x000fe200000e0000 */
[----:B------:R-:W-:Y:S01]  /*f210*/  IMAD R10, R3, 0x2000, R10 ;  /* 0x00002000030a7824 */ /* 0x000fe200078e020a */
[----:B------:R-:W-:Y:S01]  /*f220*/  UIADD3 UR14, UP0, UR24, 0xf0, URZ ;  /* 0x000000f0180e7890 */ /* 0x000fe2000ff1e03f */
[----:B------:R-:W-:Y:S01]  /*f230*/  VIADD R14, R14, 0xffffffff ;  /* 0xffffffff0e0e7836 */ /* 0x000fe20000000000 */
[----:B------:R-:W-:Y:S01]  /*f240*/  R2UR UR7, R4 ;  /* 0x00000000040772ca */ /* 0x000fe200000e0000 */
[----:B------:R-:W-:Y:S01]  /*f250*/  UIADD3 UR28, UP1, UR24, 0x1f0, URZ ;  /* 0x000001f0181c7890 */ /* 0x000fe2000ff3e03f */
[----:B------:R-:W-:Y:S01]  /*f260*/  R2UR UR8, R10 ;  /* 0x000000000a0872ca */ /* 0x000fe200000e0000 */
[----:B------:R-:W-:Y:S01]  /*f270*/  UIADD3.X UR15, URZ, UR25, URZ, UP0, !UPT ;  /* 0x000000193f0f7290 */ /* 0x000fe200087fe43f */
[----:B------:R-:W-:Y:S01]  /*f280*/  R2UR UR11, R7 ;  /* 0x00000000070b72ca */ /* 0x000fe200000e0000 */
[----:B------:R-:W-:Y:S01]  /*f290*/  VIADD R3, R3, 0x1 ;  /* 0x0000000103037836 */ /* 0x000fe20000000000 */
[----:B------:R-:W-:Y:S01]  /*f2a0*/  R2UR UR10, R12 ;  /* 0x000000000c0a72ca */ /* 0x000fe200000e0000 */
[----:B------:R-:W-:Y:S01]  /*f2b0*/  UIADD3.X UR29, URZ, UR25, URZ, UP1, !UPT ;  /* 0x000000193f1d7290 */ /* 0x000fe20008ffe43f */
[----:B------:R-:W-:Y:S01]  /*f2c0*/  R2UR UR12, R11 ;  /* 0x000000000b0c72ca */ /* 0x000fe200000e0000 */
[----:B------:R-:W-:Y:S01]  /*f2d0*/  UMOV UR16, 0x0 ;  /* 0x0000000000107882 */ /* 0x000fe20000000000 */
[----:B------:R-:W-:Y:S01]  /*f2e0*/  R2UR UR21, R6 ;  /* 0x00000000061572ca */ /* 0x000fe200000e0000 */
[----:B------:R-:W-:Y:S01]  /*f2f0*/  UMOV UR17, 0x10000000 ;  /* 0x1000000000117882 */ /* 0x000fe20000000000 */
[----:B------:R-:W-:Y:S01]  /*f300*/  ISETP.GT.AND P2, PT, R14, 0x1, PT ;  /* 0x000000010e00780c */ /* 0x000fe20003f44270 */
[----:B------:R-:W-:Y:S01]  /*f310*/  UIADD3 UR7, UR7, 0x100, URZ ;  /* 0x0000010007077890 */ /* 0x000fe2000fffe03f */
[----:B------:R-:W-:Y:S01]  /*f320*/  ISETP.NE.AND P1, PT, R3, 0x2, PT ;  /* 0x000000020300780c */ /* 0x000fe20003f25270 */
[----:B------:R-:W-:Y:S01]  /*f330*/  UIADD3 UR19, UR8, 0x2100, URZ ;  /* 0x0000210008137890 */ /* 0x000fe2000fffe03f */
[----:B------:R-:W-:-:S02]  /*f340*/  VIADD R12, R12, 0x20 ;  /* 0x000000200c0c7836 */ /* 0x000fc40000000000 */
[----:B------:R-:W-:Y:S02]  /*f350*/  SEL R5, RZ, 0x1, P1 ;  /* 0x00000001ff057807 */ /* 0x000fe40000800000 */
[----:B------:R-:W-:Y:S01]  /*f360*/  UMOV UR8, UR7 ;  /* 0x0000000700087c82 */ /* 0x000fe20008000000 */
[----:B------:R-:W-:Y:S01]  /*f370*/  SEL R3, R3, RZ, P1 ;  /* 0x000000ff03037207 */ /* 0x000fe20000800000 */
[----:B------:R0:W-:Y:S01]  /*f380*/  UTMALDG.3D [UR8], [UR14], desc[UR16] ;  /* 0x000010080e0075b4 */ /* 0x0001e20008011000 */
[----:B------:R-:W-:Y:S01]  /*f390*/  LOP3.LUT R2, R2, R5, RZ, 0x3c, !PT ;  /* 0x0000000502027212 */ /* 0x000fe200078e3cff */
[----:B0-----:R-:W-:Y:S01]  /*f3a0*/  UMOV UR8, UR19 ;  /* 0x0000001300087c82 */ /* 0x001fe20008000000 */
[----:B------:R-:W-:Y:S02]  /*f3b0*/  UMOV UR11, UR21 ;  /* 0x00000015000b7c82 */ /* 0x000fe40008000000 */
[----:B------:R0:W-:Y:S02]  /*f3c0*/  UTMALDG.3D [UR8], [UR28], desc[UR16] ;  /* 0x000010081c0075b4 */ /* 0x0001e40008011000 */
[----:B0-----:R-:W-:Y:S05]  /*f3d0*/  @P2 BRA `(.L_x_304) ;  /* 0xfffffffc00442947 */ /* 0x001fea000383ffff */
.L_x_300:
[----:B------:R-:W-:Y:S05]  /*f3e0*/  BSYNC B1 ;  /* 0x0000000000017941 */ /* 0x000fea0003800000 */
.L_x_299:
[----:B------:R-:W2:Y:S01]  /*f3f0*/  LDL.LU R15, [R1+0x78] ;  /* 0x00007800010f7983 */ /* 0x000ea20000300800 */
[----:B------:R-:W-:Y:S01]  /*f400*/  LOP3.LUT P5, RZ, R9, 0xff, RZ, 0xc0, !PT ;  /* 0x000000ff09ff7812 */ /* 0x000fe200078ac0ff */
[----:B------:R-:W-:Y:S01]  /*f410*/  VIADD R8, R8, UR20 ;  /* 0x0000001408087c36 */ /* 0x000fe20008000000 */
[----:B------:R-:W-:Y:S01]  /*f420*/  ULDC.64 UR8, c[0x0][0x650] ;  /* 0x0001940000087ab9 */ /* 0x000fe20000000a00 */
[----:B------:R-:W3:Y:S01]  /*f430*/  LDL.LU R13, [R1+0x7c] ;  /* 0x00007c00010d7983 */ /* 0x000ee20000300800 */
[----:B------:R-:W-:Y:S01]  /*f440*/  IMAD.U32 R5, RZ, RZ, UR20 ;  /* 0x00000014ff057e24 */ /* 0x000fe2000f8e00ff */
[----:B------:R-:W-:Y:S01]  /*f450*/  BSSY B1, `(.L_x_305) ;  /* 0x000006f000017945 */ /* 0x000fe20003800000 */
[----:B------:R-:W-:Y:S01]  /*f460*/  ISETP.GT.U32.AND P1, PT, R8, 0x1, PT ;  /* 0x000000010800780c */ /* 0x000fe20003f24070 */
[----:B------:R-:W-:Y:S01]  /*f470*/  IMAD.MOV.U32 R6, RZ, RZ, -0x1 ;  /* 0xffffffffff067424 */ /* 0x000fe200078e00ff */
[----:B------:R-:W-:Y:S01]  /*f480*/  SHF.R.U32.HI R2, RZ, 0x1, R8 ;  /* 0x00000001ff027819 */ /* 0x000fe20000011608 */
[----:B------:R-:W-:Y:S01]  /*f490*/  IMAD.MOV.U32 R11, RZ, RZ, -0x1 ;  /* 0xffffffffff0b7424 */ /* 0x000fe200078e00ff */
[----:B------:R-:W-:Y:S01]  /*f4a0*/  ISETP.LT.U32.AND P1, PT, R5, 0x2, P1 ;  /* 0x000000020500780c */ /* 0x000fe20000f21070 */
[----:B------:R-:W-:Y:S01]  /*f4b0*/  IMAD.MOV.U32 R5, RZ, RZ, -0x1 ;  /* 0xffffffffff057424 */ /* 0x000fe200078e00ff */
[----:B------:R-:W-:Y:S01]  /*f4c0*/  LOP3.LUT R2, R2, 0x1, RZ, 0xc0, !PT ;  /* 0x0000000102027812 */ /* 0x000fe200078ec0ff */
[----:B------:R-:W0:Y:S01]  /*f4d0*/  @P5 S2R R4, SR_CgaCtaId ;  /* 0x0000000000045919 */ /* 0x000e220000008800 */
[----:B------:R-:W-:-:S02]  /*f4e0*/  @P5 MOV R3, 0x400 ;  /* 0x0000040000035802 */ /* 0x000fc40000000f00 */
[----:B------:R-:W-:Y:S01]  /*f4f0*/  ISETP.NE.U32.AND P2, PT, R2, 0x1, PT ;  /* 0x000000010200780c */ /* 0x000fe20003f45070 */
[----:B------:R-:W-:Y:S01]  /*f500*/  IMAD.U32 R2, RZ, RZ, UR20 ;  /* 0x00000014ff027e24 */ /* 0x000fe2000f8e00ff */
[----:B------:R-:W-:Y:S02]  /*f510*/  LOP3.LUT R8, R8, 0x1, RZ, 0xc0, !PT ;  /* 0x0000000108087812 */ /* 0x000fe400078ec0ff */
[----:B------:R-:W-:Y:S02]  /*f520*/  PRMT R9, RZ, 0x7610, R9 ;  /* 0x00007610ff097816 */ /* 0x000fe40000000009 */
[----:B------:R-:W-:-:S04]  /*f530*/  ISETP.GT.U32.AND P2, PT, R2, 0x1, !P2 ;  /* 0x000000010200780c */ /* 0x000fc80005744070 */
[----:B------:R-:W-:Y:S02]  /*f540*/  SEL R2, RZ, 0x1, !P2 ;  /* 0x00000001ff027807 */ /* 0x000fe40005000000 */
[----:B0-----:R-:W-:-:S04]  /*f550*/  @P5 LEA R3, R4, R3, 0x18 ;  /* 0x0000000304035211 */ /* 0x001fc800078ec0ff */
[----:B------:R0:W-:Y:S02]  /*f560*/  @P5 SYNCS.ARRIVE.TRANS64.A1T0 RZ, [R3+URZ+0x38], RZ ;  /* 0x000038ff03ff59a7 */ /* 0x0001e4000810003f */
[----:B0-----:R-:W-:-:S04]  /*f570*/  SEL R3, RZ, 0x1, !P1 ;  /* 0x00000001ff037807 */ /* 0x001fc80004800000 */
[----:B------:R-:W-:Y:S02]  /*f580*/  LOP3.LUT R0, R2, R0, R3, 0x96, !PT ;  /* 0x0000000002007212 */ /* 0x000fe400078e9603 */
[----:B------:R-:W-:Y:S02]  /*f590*/  PRMT R2, RZ, 0x7610, R2 ;  /* 0x00007610ff027816 */ /* 0x000fe40000000002 */
[----:B---3--:R-:W-:-:S04]  /*f5a0*/  IADD3 R13, P5, R13, UR22, RZ ;  /* 0x000000160d0d7c10 */ /* 0x008fc8000ffbe0ff */
[----:B--2---:R-:W-:Y:S01]  /*f5b0*/  IADD3.X R15, R15, UR18, RZ, P5, !PT ;  /* 0x000000120f0f7c10 */ /* 0x004fe2000affe4ff */
[----:B------:R0:W-:Y:S01]  /*f5c0*/  STL [R1+0x7c], R13 ;  /* 0x00007c0d01007387 */ /* 0x0001e20000100800 */
[----:B------:R-:W-:-:S03]  /*f5d0*/  ISETP.GE.U32.AND P5, PT, R13, UR8, PT ;  /* 0x000000080d007c0c */ /* 0x000fc6000bfa6070 */
[----:B------:R0:W-:Y:S01]  /*f5e0*/  STL [R1+0x78], R15 ;  /* 0x0000780f01007387 */ /* 0x0001e20000100800 */
[----:B------:R-:W-:-:S13]  /*f5f0*/  ISETP.GE.U32.AND.EX P1, PT, R15, UR9, PT, P5 ;  /* 0x000000090f007c0c */ /* 0x000fda000bf26150 */
[----:B0-----:R-:W-:Y:S05]  /*f600*/  @P1 BRA `(.L_x_306) ;  /* 0x00000004004c1947 */ /* 0x001fea0003800000 */
[----:B------:R-:W-:Y:S01]  /*f610*/  ULDC.64 UR8, c[0x0][0x628] ;  /* 0x00018a0000087ab9 */ /* 0x000fe20000000a00 */
[----:B------:R-:W0:Y:S01]  /*f620*/  S2R R12, SR_CTAID.X ;  /* 0x00000000000c7919 */ /* 0x000e220000002500 */
[----:B------:R-:W-:Y:S01]  /*f630*/  ISETP.NE.U32.AND P1, PT, RZ, UR8, PT ;  /* 0x00000008ff007c0c */ /* 0x000fe2000bf25070 */
[----:B------:R-:W-:Y:S01]  /*f640*/  ULDC UR10, c[0x0][0x630] ;  /* 0x00018c00000a7ab9 */ /* 0x000fe20000000800 */
[----:B------:R-:W-:Y:S01]  /*f650*/  IMAD.MOV.U32 R2, RZ, RZ, R13 ;  /* 0x000000ffff027224 */ /* 0x000fe200078e000d */
[----:B------:R-:W1:Y:S01]  /*f660*/  S2R R10, SR_CTAID.Y ;  /* 0x00000000000a7919 */ /* 0x000e620000002600 */
[----:B------:R-:W-:Y:S01]  /*f670*/  ISETP.NE.AND.EX P1, PT, RZ, UR9, PT, P1 ;  /* 0x00000009ff007c0c */ /* 0x000fe2000bf25310 */
[----:B------:R-:W-:-:S12]  /*f680*/  IMAD.MOV.U32 R3, RZ, RZ, R15 ;  /* 0x000000ffff037224 */ /* 0x000fd800078e000f */
[----:B------:R-:W-:Y:S05]  /*f690*/  @!P1 BRA `(.L_x_307) ;  /* 0x0000000000289947 */ /* 0x000fea0003800000 */
[----:B------:R-:W-:Y:S02]  /*f6a0*/  ULDC UR7, c[0x0][0x634] ;  /* 0x00018d0000077ab9 */ /* 0x000fe40000000800 */
[----:B------:R-:W-:-:S05]  /*f6b0*/  IADD3 R7, P1, R13, UR7, RZ ;  /* 0x000000070d077c10 */ /* 0x000fca000ff3e0ff */
[----:B------:R-:W-:-:S04]  /*f6c0*/  IMAD.X R11, RZ, RZ, R15, P1 ;  /* 0x000000ffff0b7224 */ /* 0x000fc800008e060f */
[----:B------:R-:W-:-:S04]  /*f6d0*/  IMAD.WIDE.U32 R4, R11, UR8, RZ ;  /* 0x000000080b047c25 */ /* 0x000fc8000f8e00ff */
[----:B------:R-:W-:-:S04]  /*f6e0*/  IMAD.WIDE.U32 R4, P1, R7, UR9, R4 ;  /* 0x0000000907047c25 */ /* 0x000fc8000f820004 */
[----:B------:R-:W-:-:S04]  /*f6f0*/  IMAD.WIDE.U32 R6, R7, UR8, RZ ;  /* 0x0000000807067c25 */ /* 0x000fc8000f8e00ff */
[----:B------:R-:W-:Y:S01]  /*f700*/  IMAD.X R3, RZ, RZ, RZ, P1 ;  /* 0x000000ffff037224 */ /* 0x000fe200008e06ff */
[----:B------:R-:W-:Y:S01]  /*f710*/  IADD3 RZ, P1, R7, R4, RZ ;  /* 0x0000000407ff7210 */ /* 0x000fe20007f3e0ff */
[----:B------:R-:W-:-:S04]  /*f720*/  IMAD.MOV.U32 R2, RZ, RZ, R5 ;  /* 0x000000ffff027224 */ /* 0x000fc800078e0005 */
[----:B------:R-:W-:-:S08]  /*f730*/  IMAD.WIDE.U32.X R2, R11, UR9, R2, P1 ;  /* 0x000000090b027c25 */ /* 0x000fd000088e0402 */
.L_x_307:
[--C-:B------:R-:W-:Y:S01]  /*f740*/  SHF.R.U64 R11, R2, UR10, R3.reuse ;  /* 0x0000000a020b7c19 */ /* 0x100fe20008001203 */
[----:B------:R-:W-:Y:S01]  /*f750*/  ULDC.64 UR8, c[0x0][0x620] ;  /* 0x0001880000087ab9 */ /* 0x000fe20000000a00 */
[----:B------:R-:W-:Y:S01]  /*f760*/  SHF.R.U32.HI R2, RZ, UR10, R3 ;  /* 0x0000000aff027c19 */ /* 0x000fe20008011603 */
[----:B------:R-:W-:Y:S01]  /*f770*/  IMAD.MOV.U32 R3, RZ, RZ, R15 ;  /* 0x000000ffff037224 */ /* 0x000fe200078e000f */
[----:B------:R-:W-:Y:S01]  /*f780*/  IADD3 R5, P1, RZ, -R11, RZ ;  /* 0x8000000bff057210 */ /* 0x000fe20007f3e0ff */
[----:B------:R-:W-:Y:S01]  /*f790*/  ULDC UR7, c[0x0][0x150] ;  /* 0x0000540000077ab9 */ /* 0x000fe20000000800 */
[----:B0-----:R-:W-:Y:S01]  /*f7a0*/  I2FP.F32.U32 R6, R12 ;  /* 0x0000000c00067245 */ /* 0x001fe20000201000 */
[----:B------:R-:W0:Y:S01]  /*f7b0*/  LDC R7, c[0x0][0x144] ;  /* 0x00005100ff077b82 */ /* 0x000e220000000800 */
[----:B------:R-:W-:Y:S01]  /*f7c0*/  ULDC.64 UR10, c[0x0][0x640] ;  /* 0x00019000000a7ab9 */ /* 0x000fe20000000a00 */
[----:B------:R-:W-:Y:S01]  /*f7d0*/  IMAD.X R2, RZ, RZ, ~R2, P1 ;  /* 0x000000ffff027224 */ /* 0x000fe200008e0e02 */
[----:B------:R-:W-:Y:S01]  /*f7e0*/  ISETP.NE.U32.AND P1, PT, RZ, UR10, PT ;  /* 0x0000000aff007c0c */ /* 0x000fe2000bf25070 */
[----:B------:R-:W-:Y:S01]  /*f7f0*/  FMUL R6, R6, UR7 ;  /* 0x0000000706067c20 */ /* 0x000fe20008400000 */
[----:B------:R-:W-:Y:S01]  /*f800*/  ULDC UR7, c[0x0][0x618] ;  /* 0x0001860000077ab9 */ /* 0x000fe20000000800 */
[----:B------:R-:W-:Y:S01]  /*f810*/  IMAD R4, R2, UR8, RZ ;  /* 0x0000000802047c24 */ /* 0x000fe2000f8e02ff */
[----:B------:R-:W-:Y:S01]  /*f820*/  ISETP.NE.AND.EX P1, PT, RZ, UR11, PT, P1 ;  /* 0x0000000bff007c0c */ /* 0x000fe2000bf25310 */
[----:B------:R-:W-:Y:S01]  /*f830*/  IMAD.MOV.U32 R2, RZ, RZ, R13 ;  /* 0x000000ffff027224 */ /* 0x000fe200078e000d */
[----:B------:R-:W2:Y:S01]  /*f840*/  LDC R15, c[0x0][0x148] ;  /* 0x00005200ff0f7b82 */ /* 0x000ea20000000800 */
[----:B------:R-:W3:Y:S02]  /*f850*/  F2I.U32.TRUNC.NTZ R6, R6 ;  /* 0x0000000600067305 */ /* 0x000ee4000020f000 */
[----:B------:R-:W-:Y:S01]  /*f860*/  IMAD.WIDE.U32 R2, R5, UR8, R2 ;  /* 0x0000000805027c25 */ /* 0x000fe2000f8e0002 */
[----:B------:R-:W-:-:S03]  /*f870*/  ULDC UR8, c[0x0][0x154] ;  /* 0x0000550000087ab9 */ /* 0x000fc60000000800 */
[----:B------:R-:W-:Y:S01]  /*f880*/  IMAD R5, R5, UR9, R4 ;  /* 0x0000000905057c24 */ /* 0x000fe2000f8e0204 */
[----:B------:R-:W-:-:S03]  /*f890*/  ULDC UR9, c[0x0][0x608] ;  /* 0x0001820000097ab9 */ /* 0x000fc60000000800 */
[----:B------:R-:W-:-:S05]  /*f8a0*/  IMAD.IADD R3, R3, 0x1, R5 ;  /* 0x0000000103037824 */ /* 0x000fca00078e0205 */
[----:B------:R-:W-:Y:S01]  /*f8b0*/  SHF.R.U64 R13, R2, UR7, R3 ;  /* 0x00000007020d7c19 */ /* 0x000fe20008001203 */
[----:B---3--:R-:W-:Y:S01]  /*f8c0*/  IMAD.MOV R6, RZ, RZ, -R6 ;  /* 0x000000ffff067224 */ /* 0x008fe200078e0a06 */
[----:B-1----:R-:W-:-:S03]  /*f8d0*/  I2FP.F32.U32 R2, R10 ;  /* 0x0000000a00027245 */ /* 0x002fc60000201000 */
[----:B0-----:R-:W-:Y:S02]  /*f8e0*/  IMAD R19, R7, R6, R12 ;  /* 0x0000000607137224 */ /* 0x001fe400078e020c */
[----:B------:R-:W-:Y:S01]  /*f8f0*/  FMUL R4, R2, UR8 ;  /* 0x0000000802047c20 */ /* 0x000fe20008400000 */
[----:B------:R-:W-:Y:S01]  /*f900*/  SHF.R.U32.HI R2, RZ, UR7, R3 ;  /* 0x00000007ff027c19 */ /* 0x000fe20008011603 */
[----:B------:R-:W-:Y:S02]  /*f910*/  ULDC UR7, c[0x0][0x658] ;  /* 0x0001960000077ab9 */ /* 0x000fe40000000800 */
[----:B------:R0:W1:Y:S01]  /*f920*/  F2I.U32.TRUNC.NTZ R18, R4 ;  /* 0x0000000400127305 */ /* 0x000062000020f000 */
[--C-:B------:R-:W-:Y:S02]  /*f930*/  SHF.R.U64 R16, R13, UR9, R2.reuse ;  /* 0x000000090d107c19 */ /* 0x100fe40008001202 */
[----:B------:R-:W-:-:S04]  /*f940*/  SHF.R.U32.HI R3, RZ, UR9, R2 ;  /* 0x00000009ff037c19 */ /* 0x000fc80008011602 */
[--C-:B------:R-:W-:Y:S02]  /*f950*/  SHF.R.U64 R14, R16, UR7, R3.reuse ;  /* 0x00000007100e7c19 */ /* 0x100fe40008001203 */
[----:B------:R-:W-:-:S03]  /*f960*/  SHF.R.U32.HI R3, RZ, UR7, R3 ;  /* 0x00000007ff037c19 */ /* 0x000fc60008011603 */
[----:B------:R-:W-:Y:S01]  /*f970*/  IMAD.MOV.U32 R2, RZ, RZ, R14 ;  /* 0x000000ffff027224 */ /* 0x000fe200078e000e */
[----:B0-2---:R-:W-:Y:S06]  /*f980*/  @!P1 BRA `(.L_x_308) ;  /* 0x0000000000289947 */ /* 0x005fec0003800000 */
        /* <DEDUP_REMOVED lines=10> */
.L_x_308:
[----:B------:R-:W-:Y:S01]  /*fa30*/  ULDC UR7, c[0x0][0x648] ;  /* 0x0001920000077ab9 */ /* 0x000fe20000000800 */
[----:B-1----:R-:W-:Y:S01]  /*fa40*/  IMAD.MOV R18, RZ, RZ, -R18 ;  /* 0x000000ffff127224 */ /* 0x002fe200078e0a12 */
[----:B------:R-:W-:Y:S01]  /*fa50*/  SHF.R.U64 R3, R2, UR7, R3 ;  /* 0x0000000702037c19 */ /* 0x000fe20008001203 */
[----:B------:R-:W-:Y:S01]  /*fa60*/  ULDC UR7, c[0x0][0x638] ;  /* 0x00018e0000077ab9 */ /* 0x000fe20000000800 */
[----:B------:R-:W-:Y:S01]  /*fa70*/  LOP3.LUT R2, R16, UR6, RZ, 0xc0, !PT ;  /* 0x0000000610027c12 */ /* 0x000fe2000f8ec0ff */
[----:B------:R-:W-:Y:S01]  /*fa80*/  @P3 IMAD R19, R15, R18, R10 ;  /* 0x000000120f133224 */ /* 0x000fe200078e020a */
[----:B------:R-:W-:Y:S01]  /*fa90*/  LOP3.LUT R13, R13, UR4, RZ, 0xc0, !PT ;  /* 0x000000040d0d7c12 */ /* 0x000fe2000f8ec0ff */
[----:B------:R-:W-:Y:S01]  /*faa0*/  IMAD.MOV R5, RZ, RZ, -R3 ;  /* 0x000000ffff057224 */ /* 0x000fe200078e0a03 */
[----:B------:R-:W-:Y:S01]  /*fab0*/  ULDC UR8, c[0x0][0x610] ;  /* 0x0001840000087ab9 */ /* 0x000fe20000000800 */
[----:B------:R-:W-:Y:S02]  /*fac0*/  IMAD R2, R3, UR5, R2 ;  /* 0x0000000503027c24 */ /* 0x000fe4000f8e0202 */
[----:B------:R-:W-:Y:S01]  /*fad0*/  IMAD R14, R5, UR7, R14 ;  /* 0x00000007050e7c24 */ /* 0x000fe2000f8e020e */
[----:B------:R-:W-:Y:S01]  /*fae0*/  ULDC UR7, c[0x0][0x600] ;  /* 0x0001800000077ab9 */ /* 0x000fe20000000800 */
[----:B------:R-:W-:-:S02]  /*faf0*/  IMAD R5, R2, UR8, R19 ;  /* 0x0000000802057c24 */ /* 0x000fc4000f8e0213 */
[----:B------:R-:W-:Y:S02]  /*fb00*/  IMAD R14, R14, UR7, R13 ;  /* 0x000000070e0e7c24 */ /* 0x000fe4000f8e020d */
[----:B------:R-:W-:-:S03]  /*fb10*/  IMAD.MOV.U32 R2, RZ, RZ, 0x1 ;  /* 0x00000001ff027424 */ /* 0x000fc600078e00ff */
[----:B------:R-:W-:Y:S02]  /*fb20*/  SEL R6, R14, R5, !P3 ;  /* 0x000000050e067207 */ /* 0x000fe40005800000 */
[----:B------:R-:W-:-:S07]  /*fb30*/  SEL R5, R5, R14, !P3 ;  /* 0x0000000e05057207 */ /* 0x000fce0005800000 */
.L_x_306:
[----:B------:R-:W-:Y:S05]  /*fb40*/  BSYNC B1 ;  /* 0x0000000000017941 */ /* 0x000fea0003800000 */
.L_x_305:
[----:B------:R-:W-:-:S13]  /*fb50*/  LOP3.LUT P1, RZ, R2, 0xff, RZ, 0xc0, !PT ;  /* 0x000000ff02ff7812 */ /* 0x000fda000782c0ff */
[----:B------:R-:W-:Y:S05]  /*fb60*/  @P1 BRA `(.L_x_309) ;  /* 0xfffffff4002c1947 */ /* 0x000fea000383ffff */
[----:B------:R-:W-:Y:S05]  /*fb70*/  BSYNC B0 ;  /* 0x0000000000007941 */ /* 0x000fea0003800000 */
.L_x_297:
[----:B------:R-:W-:-:S03]  /*fb80*/  UMOV UR7, 0xffffffff ;  /* 0xffffffff00077882 */ /* 0x000fc60000000000 */
[----:B------:R-:W-:Y:S05]  /*fb90*/  BRA.DIV UR7, `(.L_x_310) ;  /* 0x0000000207e07947 */ /* 0x000fea000b800000 */
[----:B------:R-:W-:-:S13]  /*fba0*/  ELECT P0, URZ, PT ;  /* 0x00000000003f782f */ /* 0x000fda0003800000 */
.L_x_322:
[----:B------:R-:W-:Y:S04]  /*fbb0*/  BSSY B0, `(.L_x_311) ;  /* 0x000001a000007945 */ /* 0x000fe80003800000 */
[----:B------:R-:W-:Y:S05]  /*fbc0*/  @!P0 BRA `(.L_x_312) ;  /* 0x0000000000608947 */ /* 0x000fea0003800000 */
[----:B------:R-:W-:-:S04]  /*fbd0*/  ULOP3.LUT UR7, UR13, 0x2, URZ, 0xfc, !UPT ;  /* 0x000000020d077892 */ /* 0x000fc8000f8efc3f */
[----:B------:R-:W-:-:S06]  /*fbe0*/  UISETP.NE.AND UP0, UPT, UR7, 0x3, UPT ;  /* 0x000000030700788c */ /* 0x000fcc000bf05270 */
[----:B------:R-:W-:-:S13]  /*fbf0*/  PLOP3.LUT P0, PT, PT, PT, UP0, 0x80, 0x0 ;  /* 0x000000000000781c */ /* 0x000fda0003f0f008 */
[----:B------:R-:W-:Y:S05]  /*fc00*/  @!P0 BRA `(.L_x_313) ;  /* 0x0000000000048947 */ /* 0x000fea0003800000 */
[----:B------:R-:W-:Y:S01]  /*fc10*/  BPT.TRAP 0x1 ;  /* 0x000000040000795c */ /* 0x000fe20000300000 */
.L_x_313:
[----:B------:R-:W0:Y:S01]  /*fc20*/  S2R R3, SR_CgaCtaId ;  /* 0x0000000000037919 */ /* 0x000e220000008800 */
[----:B------:R-:W-:-:S04]  /*fc30*/  MOV R2, 0x400 ;  /* 0x0000040000027802 */ /* 0x000fc80000000f00 */
[----:B0-----:R-:W-:Y:S02]  /*fc40*/  LEA R3, R3, R2, 0x18 ;  /* 0x0000000203037211 */ /* 0x001fe400078ec0ff */
[----:B------:R-:W-:-:S03]  /*fc50*/  SHF.L.U32 R2, R0, 0x1f, RZ ;  /* 0x0000001f00027819 */ /* 0x000fc600000006ff */
[----:B------:R-:W-:-:S04]  /*fc60*/  VIADD R3, R3, 0x10 ;  /* 0x0000001003037836 */ /* 0x000fc80000000000 */
[C---:B------:R-:W-:Y:S02]  /*fc70*/  IMAD R7, R8.reuse, 0x8, R3 ;  /* 0x0000000808077824 */ /* 0x040fe400078e0203 */
[----:B------:R-:W-:Y:S02]  /*fc80*/  VIADD R8, R8, 0x1 ;  /* 0x0000000108087836 */ /* 0x000fe40000000000 */
[----:B------:R-:W0:Y:S03]  /*fc90*/  SYNCS.PHASECHK.TRANS64.TRYWAIT P0, [R7+URZ], R2 ;  /* 0x00000002070075a7 */ /* 0x000e26000800017f */
[----:B------:R-:W-:-:S04]  /*fca0*/  ISETP.NE.AND P1, PT, R8, 0x2, PT ;  /* 0x000000020800780c */ /* 0x000fc80003f25270 */
[----:B------:R-:W-:Y:S02]  /*fcb0*/  SEL R5, RZ, 0x1, P1 ;  /* 0x00000001ff057807 */ /* 0x000fe40000800000 */
[----:B------:R-:W-:Y:S02]  /*fcc0*/  SEL R8, R8, RZ, P1 ;  /* 0x000000ff08087207 */ /* 0x000fe40000800000 */
[----:B------:R-:W-:Y:S01]  /*fcd0*/  LOP3.LUT R0, R0, R5, RZ, 0x3c, !PT ;  /* 0x0000000500007212 */ /* 0x000fe200078e3cff */
[----:B0-----:R-:W-:Y:S06]  /*fce0*/  @!P0 BRA `(.L_x_314) ;  /* 0x0000000000b08947 */ /* 0x001fec0003800000 */
.L_x_323:
[----:B------:R-:W-:Y:S01]  /*fcf0*/  IMAD R3, R8, 0x8, R3 ;  /* 0x0000000808037824 */ /* 0x000fe200078e0203 */
[----:B------:R-:W-:-:S07]  /*fd00*/  SHF.L.U32 R0, R0, 0x1f, RZ ;  /* 0x0000001f00007819 */ /* 0x000fce00000006ff */
.L_x_315:
[----:B-1----:R1:W2:Y:S02]  /*fd10*/  SYNCS.PHASECHK.TRANS64.TRYWAIT P0, [R3+URZ], R0 ;  /* 0x00000000030075a7 */ /* 0x0022a4000800017f */
[----:B--2---:R-:W-:Y:S05]  /*fd20*/  @!P0 NANOSLEEP.SYNCS 0x989680 ;  /* 0x009896800000895d */ /* 0x004fea0003900000 */
[----:B------:R-:W2:Y:S02]  /*fd30*/  @!P0 SYNCS.PHASECHK.TRANS64 P0, [R3+URZ], R0 ;  /* 0x00000000030085a7 */ /* 0x000ea4000800007f */
[----:B--2---:R-:W-:Y:S05]  /*fd40*/  @!P0 BRA `(.L_x_315) ;  /* 0xfffffffc00f08947 */ /* 0x004fea000383ffff */
.L_x_312:
[----:B------:R-:W-:Y:S05]  /*fd50*/  BSYNC B0 ;  /* 0x0000000000007941 */ /* 0x000fea0003800000 */
.L_x_311:
[----:B------:R-:W-:Y:S05]  /*fd60*/  EXIT ;  /* 0x000000000000794d */ /* 0x000fea0003800000 */
.L_x_17:
[----:B-1----:R-:W-:-:S04]  /*fd70*/  IMAD.U32 R3, RZ, RZ, UR6 ;  /* 0x00000006ff037e24 */ /* 0x002fc8000f8e00ff */
[----:B------:R1:W2:Y:S03]  /*fd80*/  SYNCS.PHASECHK.TRANS64.TRYWAIT P0, [R3+URZ], R0 ;  /* 0x00000000030075a7 */ /* 0x0002a6000800017f */
[----:B--2---:R-:W-:Y:S05]  /*fd90*/  @!P0 NANOSLEEP.SYNCS 0x989680 ;  /* 0x009896800000895d */ /* 0x004fea0003900000 */
[----:B------:R-:W2:Y:S02]  /*fda0*/  @!P0 SYNCS.PHASECHK.TRANS64 P0, [R3+URZ], R0 ;  /* 0x00000000030085a7 */ /* 0x000ea4000800007f */
[----:B--2---:R-:W-:Y:S05]  /*fdb0*/  @!P0 BRA `(.L_x_17) ;  /* 0xfffffffc00ec8947 */ /* 0x004fea000383ffff */
[----:B------:R-:W-:Y:S05]  /*fdc0*/  BRA `(.L_x_16) ;  /* 0xffffff1c00547947 */ /* 0x000fea000383ffff */
.L_x_23:
[----:B-----5:R1:W-:Y:S02]  /*fdd0*/  STL [R1+0x88], R0 ;  /* 0x0000880001007387 */ /* 0x0203e40000100800 */
[----:B-1----:R-:W-:-:S04]  /*fde0*/  IMAD.U32 R0, RZ, RZ, UR9 ;  /* 0x00000009ff007e24 */ /* 0x002fc8000f8e00ff */
[----:B------:R1:W3:Y:S03]  /*fdf0*/  SYNCS.PHASECHK.TRANS64.TRYWAIT P0, [R0+URZ], R229 ;  /* 0x000000e5000075a7 */ /* 0x0002e6000800017f */
[----:B---3--:R-:W-:Y:S05]  /*fe00*/  @!P0 NANOSLEEP.SYNCS 0x989680 ;  /* 0x009896800000895d */ /* 0x008fea0003900000 */
[----:B------:R1:W3:Y:S02]  /*fe10*/  @!P0 SYNCS.PHASECHK.TRANS64 P0, [R0+URZ], R229 ;  /* 0x000000e5000085a7 */ /* 0x0002e4000800007f */
[----:B-1----:R1:W5:Y:S02]  /*fe20*/  LDL.LU R0, [R1+0x88] ;  /* 0x0000880001007983 */ /* 0x0023640000300800 */
[----:B-1-3--:R-:W-:Y:S05]  /*fe30*/  @!P0 BRA `(.L_x_23) ;  /* 0xfffffffc00e48947 */ /* 0x00afea000383ffff */
[----:B------:R-:W-:Y:S05]  /*fe40*/  BRA `(.L_x_22) ;  /* 0xffffff2c00b47947 */ /* 0x000fea000383ffff */
.L_x_298:
[----:B------:R-:W-:Y:S01]  /*fe50*/  BSSY B1, `(.L_x_316) ;  /* 0x0000006000017945 */ /* 0x000fe20003800000 */
[----:B------:R-:W-:-:S07]  /*fe60*/  IMAD.MOV.U32 R2, RZ, RZ, -0x1 ;  /* 0xffffffffff027424 */ /* 0x000fce00078e00ff */
[----:B------:R-:W-:Y:S05]  /*fe70*/  WARPSYNC.COLLECTIVE R2, `(.L_x_317) ;  /* 0x00000000020c7348 */ /* 0x000fea0003c00000 */
[----:B------:R-:W-:Y:S02]  /*fe80*/  ELECT P1, UR62, PT ;  /* 0x00000000003e782f */ /* 0x000fe40003820000 */
[----:B------:R-:W-:Y:S01]  /*fe90*/  MOV R2, UR62 ;  /* 0x0000003e00027c02 */ /* 0x000fe20008000f00 */
[----:B------:R-:W-:Y:S10]  /*fea0*/  ENDCOLLECTIVE ;  /* 0x000000000000791b */ /* 0x000ff40003800000 */
.L_x_317:
[----:B------:R-:W-:Y:S05]  /*feb0*/  BSYNC B1 ;  /* 0x0000000000017941 */ /* 0x000fea0003800000 */
.L_x_316:
[----:B------:R-:W-:Y:S05]  /*fec0*/  BRA `(.L_x_318) ;  /* 0xfffffff000607947 */ /* 0x000fea000383ffff */
.L_x_301:
[----:B-1----:R1:W2:Y:S02]  /*fed0*/  SYNCS.PHASECHK.TRANS64.TRYWAIT P1, [R13+URZ+0x10], R4 ;  /* 0x000010040d0075a7 */ /* 0x0022a4000802017f */
[----:B--2---:R-:W-:Y:S05]  /*fee0*/  @!P1 NANOSLEEP.SYNCS 0x989680 ;  /* 0x009896800000995d */ /* 0x004fea0003900000 */
[----:B------:R-:W2:Y:S02]  /*fef0*/  @!P1 SYNCS.PHASECHK.TRANS64 P1, [R13+URZ+0x10], R4 ;  /* 0x000010040d0095a7 */ /* 0x000ea4000802007f */
[----:B--2---:R-:W-:Y:S05]  /*ff00*/  @!P1 BRA `(.L_x_301) ;  /* 0xfffffffc00f09947 */ /* 0x004fea000383ffff */
[----:B------:R-:W-:Y:S05]  /*ff10*/  BRA `(.L_x_319) ;  /* 0xfffffff000947947 */ /* 0x000fea000383ffff */
.L_x_310:
[----:B------:R-:W-:Y:S01]  /*ff20*/  BSSY B0, `(.L_x_320) ;  /* 0x0000006000007945 */ /* 0x000fe20003800000 */
[----:B------:R-:W-:-:S07]  /*ff30*/  IMAD.MOV.U32 R2, RZ, RZ, -0x1 ;  /* 0xffffffffff027424 */ /* 0x000fce00078e00ff */
[----:B------:R-:W-:Y:S05]  /*ff40*/  WARPSYNC.COLLECTIVE R2, `(.L_x_321) ;  /* 0x00000000020c7348 */ /* 0x000fea0003c00000 */
[----:B------:R-:W-:Y:S02]  /*ff50*/  ELECT P1, UR62, PT ;  /* 0x00000000003e782f */ /* 0x000fe40003820000 */
[----:B------:R-:W-:Y:S01]  /*ff60*/  MOV R2, UR62 ;  /* 0x0000003e00027c02 */ /* 0x000fe20008000f00 */
[----:B------:R-:W-:Y:S10]  /*ff70*/  ENDCOLLECTIVE ;  /* 0x000000000000791b */ /* 0x000ff40003800000 */
.L_x_321:
[----:B------:R-:W-:Y:S05]  /*ff80*/  BSYNC B0 ;  /* 0x0000000000007941 */ /* 0x000fea0003800000 */
.L_x_320:
[----:B------:R-:W-:Y:S01]  /*ff90*/  PLOP3.LUT P0, PT, P1, PT, PT, 0x80, 0x0 ;  /* 0x000000000000781c */ /* 0x000fe20000f0f070 */
[----:B------:R-:W-:-:S12]  /*ffa0*/  BRA `(.L_x_322) ;  /* 0xfffffffc00007947 */ /* 0x000fd8000383ffff */
.L_x_314:
[----:B0-----:R0:W1:Y:S02]  /*ffb0*/  SYNCS.PHASECHK.TRANS64.TRYWAIT P0, [R7+URZ], R2 ;  /* 0x00000002070075a7 */ /* 0x001064000800017f */
[----:B-1----:R-:W-:Y:S05]  /*ffc0*/  @!P0 NANOSLEEP.SYNCS 0x989680 ;  /* 0x009896800000895d */ /* 0x002fea0003900000 */
[----:B------:R-:W1:Y:S02]  /*ffd0*/  @!P0 SYNCS.PHASECHK.TRANS64 P0, [R7+URZ], R2 ;  /* 0x00000002070085a7 */ /* 0x000e64000800007f */
[----:B-1----:R-:W-:Y:S05]  /*ffe0*/  @!P0 BRA `(.L_x_314) ;  /* 0xfffffffc00f08947 */ /* 0x002fea000383ffff */
[----:B------:R-:W-:Y:S05]  /*fff0*/  BRA `(.L_x_323) ;  /* 0xfffffffc003c7947 */ /* 0x000fea000383ffff */
.L_x_324:
[----:B------:R-:W-:-:S00]  /*10000*/  BRA `(.L_x_324) ;  /* 0xfffffffc00fc7947 */ /* 0x000fc0000383ffff */
[----:B------:R-:W-:-:S00]  /*10010*/  NOP ;  /* 0x0000000000007918 */ /* 0x000fc00000000000 */
        /* <DEDUP_REMOVED lines=14> */
.L_x_325:


//--------------------- .nv.shared._ZN7cutlass13device_kernelINS_4gemm6kernel13GemmUniversalIN4cute5tupleIJiiiiEEENS1_10collective13CollectiveMmaINS1_37MainloopSm90TmaGmmaWarpSpecializedFP8ILi2ENS5_IJNS4_1CILi1EEESB_SB_EEENS1_35KernelTmaWarpSpecializedCooperativeEEENS5_IJNSA_ILi128EEENSA_ILi256EEENSA_ILi32EEEEEENS_12float_e5m2_tENS5_IJlSB_lEEESJ_SK_NS4_8TiledMMAINS4_8MMA_AtomIJNS4_4SM904GMMA31MMA_64x256x32_F32E5M2E5M2_SS_TNILNSO_7ScaleInE1ELSQ_1EEEEEENS4_6LayoutINS5_IJNSA_ILi2EEESB_SB_EEENS5_IJSB_NSA_ILi0EEESW_EEEEENS5_IJNS4_10UnderscoreESZ_SZ_EEEEENS4_13SM90_TMA_LOADENS4_14ComposedLayoutINS4_7SwizzleILi1ELi4ELi3EEENS4_18smem_ptr_flag_bitsILi8EEENST_INS5_IJNSA_ILi8EEESH_EEENS5_IJSH_SB_EEEEEEEvNS4_8identityES12_S1C_vS1D_EENS_8epilogue10collective6detail29Sm90TmaWarpSpecializedAdapterINS1G_15DefaultEpilogueISJ_SK_SK_NS1F_6thread17LinearCombinationISJ_Li1EffLNS1K_9ScaleType4KindE0ELNS_15FloatRoundStyleE2ESJ_EENS1_15EpilogueDefaultEEEEEvvEEEEvNT_6ParamsE --------------------------
	.section	.nv.shared._ZN7cutlass13device_kernelINS_4gemm6kernel13GemmUniversalIN4cute5tupleIJiiiiEEENS1_10collective13CollectiveMmaINS1_37MainloopSm90TmaGmmaWarpSpecializedFP8ILi2ENS5_IJNS4_1CILi1EEESB_SB_EEENS1_35KernelTmaWarpSpecializedCooperativeEEENS5_IJNSA_ILi128EEENSA_ILi256EEENSA_ILi32EEEEEENS_12float_e5m2_tENS5_IJlSB_lEEESJ_SK_NS4_8TiledMMAINS4_8MMA_AtomIJNS4_4SM904GMMA31MMA_64x256x32_F32E5M2E5M2_SS_TNILNSO_7ScaleInE1ELSQ_1EEEEEENS4_6LayoutINS5_IJNSA_ILi2EEESB_SB_EEENS5_IJSB_NSA_ILi0EEESW_EEEEENS5_IJNS4_10UnderscoreESZ_SZ_EEEEENS4_13SM90_TMA_LOADENS4_14ComposedLayoutINS4_7SwizzleILi1ELi4ELi3EEENS4_18smem_ptr_flag_bitsILi8EEENST_INS5_IJNSA_ILi8EEESH_EEENS5_IJSH_SB_EEEEEEEvNS4_8identityES12_S1C_vS1D_EENS_8epilogue10collective6detail29Sm90TmaWarpSpecializedAdapterINS1G_15DefaultEpilogueISJ_SK_SK_NS1F_6thread17LinearCombinationISJ_Li1EffLNS1K_9ScaleType4KindE0ELNS_15FloatRoundStyleE2ESJ_EENS1_15EpilogueDefaultEEEEEvvEEEEvNT_6ParamsE,"aw",@nobits
	.sectionflags	@""
	.align	16
	.zero		1024


//--------------------- .nv.shared.reserved.0     --------------------------
	.section	.nv.shared.reserved.0,"aw",@nobits
	.weak		__nv_reservedSMEM_offset_0_alias
	.size		__nv_reservedSMEM_offset_0_alias, 0, 0
	.other		__nv_reservedSMEM_offset_0_alias,@"STO_CUDA_RESERVED_SHARED STV_DEFAULT"
__nv_reservedSMEM_offset_0_alias:
	.zero		0


//--------------------- .nv.global                --------------------------
	.section	.nv.global,"aw",@nobits
.nv.global:
	.type		_ZN40_INTERNAL_a3f77986_4_k_cu_1493538a_301604cute1_E,@object
	.size		_ZN40_INTERNAL_a3f77986_4_k_cu_1493538a_301604cute1_E,(_ZN40_INTERNAL_a3f77986_4_k_cu_1493538a_301604cuda3std3__45__cpo6cbeginE - _ZN40_INTERNAL_a3f77986_4_k_cu_1493538a_301604cute1_E)
_ZN40_INTERNAL_a3f77986_4_k_cu_1493538a_301604cute1_E:
	.zero		1
	.type		_ZN40_INTERNAL_a3f77986_4_k_cu_1493538a_301604cuda3std3__45__cpo6cbeginE,@object
	.size		_ZN40_INTERNAL_a3f77986_4_k_cu_1493538a_301604cuda3std3__45__cpo6cbeginE,(_ZN40_INTERNAL_a3f77986_4_k_cu_1493538a_301604cuda3std3__48in_placeE - _ZN40_INTERNAL_a3f77986_4_k_cu_1493538a_301604cuda3std3__45__cpo6cbeginE)
_ZN40_INTERNAL_a3f77986_4_k_cu_1493538a_301604cuda3std3__45__cpo6cbeginE:
	.zero		1
	.type		_ZN40_INTERNAL_a3f77986_4_k_cu_1493538a_301604cuda3std3__48in_placeE,@object
	.size		_ZN40_INTERNAL_a3f77986_4_k_cu_1493538a_301604cuda3std3__48in_placeE,(_ZN40_INTERNAL_a3f77986_4_k_cu_1493538a_301604cuda3std6ranges3__45__cpo9iter_moveE - _ZN40_INTERNAL_a3f77986_4_k_cu_1493538a_301604cuda3std3__48in_placeE)
_ZN40_INTERNAL_a3f77986_4_k_cu_1493538a_301604cuda3std3__48in_placeE:
	.zero		1
	.type		_ZN40_INTERNAL_a3f77986_4_k_cu_1493538a_301604cuda3std6ranges3__45__cpo9iter_moveE,@object
	.size		_ZN40_INTERNAL_a3f77986_4_k_cu_1493538a_301604cuda3std6ranges3__45__cpo9iter_moveE,(_ZN40_INTERNAL_a3f77986_4_k_cu_1493538a_301604cuda3std3__45__cpo5beginE - _ZN40_INTERNAL_a3f77986_4_k_cu_1493538a_301604cuda3std6ranges3__45__cpo9iter_moveE)
_ZN40_INTERNAL_a3f77986_4_k_cu_1493538a_301604cuda3std6ranges3__45__cpo9iter_moveE:
	.zero		1
	.type		_ZN40_INTERNAL_a3f77986_4_k_cu_1493538a_301604cuda3std3__45__cpo5beginE,@object
	.size		_ZN40_INTERNAL_a3f77986_4_k_cu_1493538a_301604cuda3std3__45__cpo5beginE,(_ZN40_INTERNAL_a3f77986_4_k_cu_1493538a_301604cuda3std3__442_GLOBAL__N__a3f77986_4_k_cu_1493538a_301606ignoreE - _ZN40_INTERNAL_a3f77986_4_k_cu_1493538a_301604cuda3std3__45__cpo5beginE)
_ZN40_INTERNAL_a3f77986_4_k_cu_1493538a_301604cuda3std3__45__cpo5beginE:
	.zero		1
	.type		_ZN40_INTERNAL_a3f77986_4_k_cu_1493538a_301604cuda3std3__442_GLOBAL__N__a3f77986_4_k_cu_1493538a_301606ignoreE,@object
	.size		_ZN40_INTERNAL_a3f77986_4_k_cu_1493538a_301604cuda3std3__442_GLOBAL__N__a3f77986_4_k_cu_1493538a_301606ignoreE,(_ZN40_INTERNAL_a3f77986_4_k_cu_1493538a_301604cute7productE - _ZN40_INTERNAL_a3f77986_4_k_cu_1493538a_301604cuda3std3__442_GLOBAL__N__a3f77986_4_k_cu_1493538a_301606ignoreE)
_ZN40_INTERNAL_a3f77986_4_k_cu_1493538a_301604cuda3std3__442_GLOBAL__N__a3f77986_4_k_cu_1493538a_301606ignoreE:
	.zero		1
	.type		_ZN40_INTERNAL_a3f77986_4_k_cu_1493538a_301604cute7productE,@object
	.size		_ZN40_INTERNAL_a3f77986_4_k_cu_1493538a_301604cute7productE,(_ZN40_INTERNAL_a3f77986_4_k_cu_1493538a_301604cuda3std3__45__cpo3endE - _ZN40_INTERNAL_a3f77986_4_k_cu_1493538a_301604cute7productE)
_ZN40_INTERNAL_a3f77986_4_k_cu_1493538a_301604cute7productE:
	.zero		1
	.type		_ZN40_INTERNAL_a3f77986_4_k_cu_1493538a_301604cuda3std3__45__cpo3endE,@object
	.size		_ZN40_INTERNAL_a3f77986_4_k_cu_1493538a_301604cuda3std3__45__cpo3endE,(_ZN40_INTERNAL_a3f77986_4_k_cu_1493538a_301604cuda3std3__419piecewise_constructE - _ZN40_INTERNAL_a3f77986_4_k_cu_1493538a_301604cuda3std3__45__cpo3endE)
_ZN40_INTERNAL_a3f77986_4_k_cu_1493538a_301604cuda3std3__45__cpo3endE:
	.zero		1
	.type		_ZN40_INTERNAL_a3f77986_4_k_cu_1493538a_301604cuda3std3__419piecewise_constructE,@object
	.size		_ZN40_INTERNAL_a3f77986_4_k_cu_1493538a_301604cuda3std3__419piecewise_constructE,(_ZN40_INTERNAL_a3f77986_4_k_cu_1493538a_301604cuda3std3__45__cpo4cendE - _ZN40_INTERNAL_a3f77986_4_k_cu_1493538a_301604cuda3std3__419piecewise_constructE)
_ZN40_INTERNAL_a3f77986_4_k_cu_1493538a_301604cuda3std3__419piecewise_constructE:
	.zero		1
	.type		_ZN40_INTERNAL_a3f77986_4_k_cu_1493538a_301604cuda3std3__45__cpo4cendE,@object
	.size		_ZN40_INTERNAL_a3f77986_4_k_cu_1493538a_301604cuda3std3__45__cpo4cendE,(_ZN40_INTERNAL_a3f77986_4_k_cu_1493538a_301604cuda3std6ranges3__45__cpo4swapE - _ZN40_INTERNAL_a3f77986_4_k_cu_1493538a_301604cuda3std3__45__cpo4cendE)
_ZN40_INTERNAL_a3f77986_4_k_cu_1493538a_301604cuda3std3__45__cpo4cendE:
	.zero		1
	.type		_ZN40_INTERNAL_a3f77986_4_k_cu_1493538a_301604cuda3std6ranges3__45__cpo4swapE,@object
	.size		_ZN40_INTERNAL_a3f77986_4_k_cu_1493538a_301604cuda3std6ranges3__45__cpo4swapE,(.L_7 - _ZN40_INTERNAL_a3f77986_4_k_cu_1493538a_301604cuda3std6ranges3__45__cpo4swapE)
_ZN40_INTERNAL_a3f77986_4_k_cu_1493538a_301604cuda3std6ranges3__45__cpo4swapE:
	.zero		1
.L_7:


//--------------------- .nv.constant0._ZN7cutlass13device_kernelINS_4gemm6kernel13GemmUniversalIN4cute5tupleIJiiiiEEENS1_10collective13CollectiveMmaINS1_37MainloopSm90TmaGmmaWarpSpecializedFP8ILi2ENS5_IJNS4_1CILi1EEESB_SB_EEENS1_35KernelTmaWarpSpecializedCooperativeEEENS5_IJNSA_ILi128EEENSA_ILi256EEENSA_ILi32EEEEEENS_12float_e5m2_tENS5_IJlSB_lEEESJ_SK_NS4_8TiledMMAINS4_8MMA_AtomIJNS4_4SM904GMMA31MMA_64x256x32_F32E5M2E5M2_SS_TNILNSO_7ScaleInE1ELSQ_1EEEEEENS4_6LayoutINS5_IJNSA_ILi2EEESB_SB_EEENS5_IJSB_NSA_ILi0EEESW_EEEEENS5_IJNS4_10UnderscoreESZ_SZ_EEEEENS4_13SM90_TMA_LOADENS4_14ComposedLayoutINS4_7SwizzleILi1ELi4ELi3EEENS4_18smem_ptr_flag_bitsILi8EEENST_INS5_IJNSA_ILi8EEESH_EEENS5_IJSH_SB_EEEEEEEvNS4_8identityES12_S1C_vS1D_EENS_8epilogue10collective6detail29Sm90TmaWarpSpecializedAdapterINS1G_15DefaultEpilogueISJ_SK_SK_NS1F_6thread17LinearCombinationISJ_Li1EffLNS1K_9ScaleType4KindE0ELNS_15FloatRoundStyleE2ESJ_EENS1_15EpilogueDefaultEEEEEvvEEEEvNT_6ParamsE --------------------------
	.section	.nv.constant0._ZN7cutlass13device_kernelINS_4gemm6kernel13GemmUniversalIN4cute5tupleIJiiiiEEENS1_10collective13CollectiveMmaINS1_37MainloopSm90TmaGmmaWarpSpecializedFP8ILi2ENS5_IJNS4_1CILi1EEESB_SB_EEENS1_35KernelTmaWarpSpecializedCooperativeEEENS5_IJNSA_ILi128EEENSA_ILi256EEENSA_ILi32EEEEEENS_12float_e5m2_tENS5_IJlSB_lEEESJ_SK_NS4_8TiledMMAINS4_8MMA_AtomIJNS4_4SM904GMMA31MMA_64x256x32_F32E5M2E5M2_SS_TNILNSO_7ScaleInE1ELSQ_1EEEEEENS4_6LayoutINS5_IJNSA_ILi2EEESB_SB_EEENS5_IJSB_NSA_ILi0EEESW_EEEEENS5_IJNS4_10UnderscoreESZ_SZ_EEEEENS4_13SM90_TMA_LOADENS4_14ComposedLayoutINS4_7SwizzleILi1ELi4ELi3EEENS4_18smem_ptr_flag_bitsILi8EEENST_INS5_IJNSA_ILi8EEESH_EEENS5_IJSH_SB_EEEEEEEvNS4_8identityES12_S1C_vS1D_EENS_8epilogue10collective6detail29Sm90TmaWarpSpecializedAdapterINS1G_15DefaultEpilogueISJ_SK_SK_NS1F_6thread17LinearCombinationISJ_Li1EffLNS1K_9ScaleType4KindE0ELNS_15FloatRoundStyleE2ESJ_EENS1_15EpilogueDefaultEEEEEvvEEEEvNT_6ParamsE,"a",@progbits
	.sectionflags	@""
	.align	4
.nv.constant0._ZN7cutlass13device_kernelINS_4gemm6kernel13GemmUniversalIN4cute5tupleIJiiiiEEENS1_10collective13CollectiveMmaINS1_37MainloopSm90TmaGmmaWarpSpecializedFP8ILi2ENS5_IJNS4_1CILi1EEESB_SB_EEENS1_35KernelTmaWarpSpecializedCooperativeEEENS5_IJNSA_ILi128EEENSA_ILi256EEENSA_ILi32EEEEEENS_12float_e5m2_tENS5_IJlSB_lEEESJ_SK_NS4_8TiledMMAINS4_8MMA_AtomIJNS4_4SM904GMMA31MMA_64x256x32_F32E5M2E5M2_SS_TNILNSO_7ScaleInE1ELSQ_1EEEEEENS4_6LayoutINS5_IJNSA_ILi2EEESB_SB_EEENS5_IJSB_NSA_ILi0EEESW_EEEEENS5_IJNS4_10UnderscoreESZ_SZ_EEEEENS4_13SM90_TMA_LOADENS4_14ComposedLayoutINS4_7SwizzleILi1ELi4ELi3EEENS4_18smem_ptr_flag_bitsILi8EEENST_INS5_IJNSA_ILi8EEESH_EEENS5_IJSH_SB_EEEEEEEvNS4_8identityES12_S1C_vS1D_EENS_8epilogue10collective6detail29Sm90TmaWarpSpecializedAdapterINS1G_15DefaultEpilogueISJ_SK_SK_NS1F_6thread17LinearCombinationISJ_Li1EffLNS1K_9ScaleType4KindE0ELNS_15FloatRoundStyleE2ESJ_EENS1_15EpilogueDefaultEEEEEvvEEEEvNT_6ParamsE:
	.zero		1664


//--------------------- SYMBOLS --------------------------

	.type		.nv.reservedSmem.offset0,@object
	.size		.nv.reservedSmem.offset0,0x4
